	.target	sm_100a

	.elftype	@"ET_EXEC"


//--------------------- .note.nv.tkinfo           --------------------------
	.section	.note.nv.tkinfo,"",@"SHT_NOTE"
	.sectionflags	@"SHF_NOTE_NV_TKINFO"
	.tkinfo
        /*0018*/ 	.word	0x00000002
        /*0030*/ 	.string	""
        /*0030*/ 	.string	"ptxas"
        /*0030*/ 	.string	"Cuda compilation tools, release 13.0, V13.0.88"
        /*0030*/ 	.string	"Build cuda_13.0.r13.0/compiler.36424714_0"
        /*0030*/ 	.string	"-arch sm_100a -m 64 "



//--------------------- .note.nv.cuinfo           --------------------------
	.section	.note.nv.cuinfo,"",@"SHT_NOTE"
	.sectionflags	@"SHF_NOTE_NV_CUINFO"
        /*0018*/ 	.short	0x0002
        /*001a*/ 	.short	0x0064
        /*001c*/ 	.short	0x0082
	.zero		2


//--------------------- .nv.info                  --------------------------
	.section	.nv.info,"",@"SHT_CUDA_INFO"
	.align	4


	//----- nvinfo : EIATTR_REGCOUNT
	.align		4
        /*0000*/ 	.byte	0x04, 0x2f
        /*0002*/ 	.short	(.L_19 - .L_18)
	.align		4
.L_18:
        /*0004*/ 	.word	index@(_ZN7cutlass13device_kernelINS_4gemm6kernel13GemmUniversalIN4cute5tupleIJiiiiEEENS1_10collective13CollectiveMmaINS1_35MainloopSm100TmaUmmaWarpSpecializedILi6ELi2ELi4ENS5_IJNS4_1CILi1EEESB_SB_EEEEENS5_IJNSA_ILi128EEESE_SE_EEENS_12float_e4m3_tENS5_IJlSB_lEEESG_SH_NS4_8TiledMMAINS4_8MMA_AtomIJNS4_10MMA_TraitsINS4_19SM100_MMA_F8F6F4_SSEJSG_SG_fSE_SE_NS4_17integral_constantINS4_4UMMA5MajorELSO_0EEESP_NSM_INSN_7ScaleInELSQ_0EEESR_EEEEEENS4_6LayoutISC_NS5_IJNSA_ILi0EEESV_SV_EEEEENS5_IJNS4_10UnderscoreESY_SY_EEEEENS4_13SM90_TMA_LOADENS4_14ComposedLayoutINS4_7SwizzleILi3ELi4ELi3EEENS4_18smem_ptr_flag_bitsILi8EEENSU_INS5_IJNSA_ILi8EEESE_EEENS5_IJSE_SB_EEEEEEEvNS4_8identityES11_S1B_vS1C_EENS_8epilogue10collective18CollectiveEpilogueINS1E_23Sm100TmaWarpSpecializedILi2ELi2ELi64ELb0ELb0EEEJSF_NS5_IJNSU_ISE_SB_EENSU_INSA_ILi64EEESB_EEEEESG_SH_SG_SH_NS1E_6fusion15FusionCallbacksIS1I_NS1N_17LinearCombinationISG_fSG_fLNS_15FloatRoundStyleE2EEESF_S1M_JEEENS4_5SM1004TMEM4LOAD26SM100_TMEM_LOAD_32dp32b64xES11_NS12_INS13_ILi2ELi4ELi3EEES16_NSU_INS5_IJS17_S1K_EEENS5_IJS1K_SB_EEEEEEENS4_39AutoVectorizingCopyWithAssumedAlignmentILi128EEENS4_14SM90_TMA_STOREES21_S23_S23_EEEvvEEEEvNT_6ParamsE)
        /*0008*/ 	.word	0x000000e0


	//----- nvinfo : EIATTR_FRAME_SIZE
	.align		4
.L_19:
        /*000c*/ 	.byte	0x04, 0x11
        /*000e*/ 	.short	(.L_21 - .L_20)
	.align		4
.L_20:
        /*0010*/ 	.word	index@($__internal_2_$__cuda_sm10x_tcgen05_guardrail_trap_unallocated_columns_being_dealloced)
        /*0014*/ 	.word	0x00000000


	//----- nvinfo : EIATTR_FRAME_SIZE
	.align		4
.L_21:
        /*0018*/ 	.byte	0x04, 0x11
        /*001a*/ 	.short	(.L_23 - .L_22)
	.align		4
.L_22:
        /*001c*/ 	.word	index@($__internal_1_$__cuda_sm10x_tcgen05_guardrail_trap_phase_invalid_during_alloc)
        /*0020*/ 	.word	0x00000000


	//----- nvinfo : EIATTR_FRAME_SIZE
	.align		4
.L_23:
        /*0024*/ 	.byte	0x04, 0x11
        /*0026*/ 	.short	(.L_25 - .L_24)
	.align		4
.L_24:
        /*0028*/ 	.word	index@($__internal_0_$__cuda_sm10x_tcgen05_guardrail_trap_col_being_dealloced_not_returned_by_alloc)
        /*002c*/ 	.word	0x00000000


	//----- nvinfo : EIATTR_FRAME_SIZE
	.align		4
.L_25:
        /*0030*/ 	.byte	0x04, 0x11
        /*0032*/ 	.short	(.L_27 - .L_26)
	.align		4
.L_26:
        /*0034*/ 	.word	index@(_ZN7cutlass13device_kernelINS_4gemm6kernel13GemmUniversalIN4cute5tupleIJiiiiEEENS1_10collective13CollectiveMmaINS1_35MainloopSm100TmaUmmaWarpSpecializedILi6ELi2ELi4ENS5_IJNS4_1CILi1EEESB_SB_EEEEENS5_IJNSA_ILi128EEESE_SE_EEENS_12float_e4m3_tENS5_IJlSB_lEEESG_SH_NS4_8TiledMMAINS4_8MMA_AtomIJNS4_10MMA_TraitsINS4_19SM100_MMA_F8F6F4_SSEJSG_SG_fSE_SE_NS4_17integral_constantINS4_4UMMA5MajorELSO_0EEESP_NSM_INSN_7ScaleInELSQ_0EEESR_EEEEEENS4_6LayoutISC_NS5_IJNSA_ILi0EEESV_SV_EEEEENS5_IJNS4_10UnderscoreESY_SY_EEEEENS4_13SM90_TMA_LOADENS4_14ComposedLayoutINS4_7SwizzleILi3ELi4ELi3EEENS4_18smem_ptr_flag_bitsILi8EEENSU_INS5_IJNSA_ILi8EEESE_EEENS5_IJSE_SB_EEEEEEEvNS4_8identityES11_S1B_vS1C_EENS_8epilogue10collective18CollectiveEpilogueINS1E_23Sm100TmaWarpSpecializedILi2ELi2ELi64ELb0ELb0EEEJSF_NS5_IJNSU_ISE_SB_EENSU_INSA_ILi64EEESB_EEEEESG_SH_SG_SH_NS1E_6fusion15FusionCallbacksIS1I_NS1N_17LinearCombinationISG_fSG_fLNS_15FloatRoundStyleE2EEESF_S1M_JEEENS4_5SM1004TMEM4LOAD26SM100_TMEM_LOAD_32dp32b64xES11_NS12_INS13_ILi2ELi4ELi3EEES16_NSU_INS5_IJS17_S1K_EEENS5_IJS1K_SB_EEEEEEENS4_39AutoVectorizingCopyWithAssumedAlignmentILi128EEENS4_14SM90_TMA_STOREES21_S23_S23_EEEvvEEEEvNT_6ParamsE)
        /*0038*/ 	.word	0x00000000


	//----- nvinfo : EIATTR_MIN_STACK_SIZE
	.align		4
.L_27:
        /*003c*/ 	.byte	0x04, 0x12
        /*003e*/ 	.short	(.L_29 - .L_28)
	.align		4
.L_28:
        /*0040*/ 	.word	index@(_ZN7cutlass13device_kernelINS_4gemm6kernel13GemmUniversalIN4cute5tupleIJiiiiEEENS1_10collective13CollectiveMmaINS1_35MainloopSm100TmaUmmaWarpSpecializedILi6ELi2ELi4ENS5_IJNS4_1CILi1EEESB_SB_EEEEENS5_IJNSA_ILi128EEESE_SE_EEENS_12float_e4m3_tENS5_IJlSB_lEEESG_SH_NS4_8TiledMMAINS4_8MMA_AtomIJNS4_10MMA_TraitsINS4_19SM100_MMA_F8F6F4_SSEJSG_SG_fSE_SE_NS4_17integral_constantINS4_4UMMA5MajorELSO_0EEESP_NSM_INSN_7ScaleInELSQ_0EEESR_EEEEEENS4_6LayoutISC_NS5_IJNSA_ILi0EEESV_SV_EEEEENS5_IJNS4_10UnderscoreESY_SY_EEEEENS4_13SM90_TMA_LOADENS4_14ComposedLayoutINS4_7SwizzleILi3ELi4ELi3EEENS4_18smem_ptr_flag_bitsILi8EEENSU_INS5_IJNSA_ILi8EEESE_EEENS5_IJSE_SB_EEEEEEEvNS4_8identityES11_S1B_vS1C_EENS_8epilogue10collective18CollectiveEpilogueINS1E_23Sm100TmaWarpSpecializedILi2ELi2ELi64ELb0ELb0EEEJSF_NS5_IJNSU_ISE_SB_EENSU_INSA_ILi64EEESB_EEEEESG_SH_SG_SH_NS1E_6fusion15FusionCallbacksIS1I_NS1N_17LinearCombinationISG_fSG_fLNS_15FloatRoundStyleE2EEESF_S1M_JEEENS4_5SM1004TMEM4LOAD26SM100_TMEM_LOAD_32dp32b64xES11_NS12_INS13_ILi2ELi4ELi3EEES16_NSU_INS5_IJS17_S1K_EEENS5_IJS1K_SB_EEEEEEENS4_39AutoVectorizingCopyWithAssumedAlignmentILi128EEENS4_14SM90_TMA_STOREES21_S23_S23_EEEvvEEEEvNT_6ParamsE)
        /*0044*/ 	.word	0x00000000
.L_29:


//--------------------- .nv.compat                --------------------------
	.section	.nv.compat,"",@"SHT_CUDA_COMPAT_INFO"
	.align	4
        /*0000*/ 	.byte	0x02, 0x09, 0x01, 0x00, 0x02, 0x02, 0x02, 0x00, 0x02, 0x05, 0x05, 0x00, 0x03, 0x07, 0x01, 0x01
        /*0010*/ 	.byte	0x02, 0x03, 0x01, 0x00, 0x02, 0x06, 0x01, 0x00, 0x04, 0x0b, 0x08, 0x00, 0x09, 0x00, 0x00, 0x00
        /*0020*/ 	.byte	0x00, 0x00, 0x00, 0x00


//--------------------- .nv.info._ZN7cutlass13device_kernelINS_4gemm6kernel13GemmUniversalIN4cute5tupleIJiiiiEEENS1_10collective13CollectiveMmaINS1_35MainloopSm100TmaUmmaWarpSpecializedILi6ELi2ELi4ENS5_IJNS4_1CILi1EEESB_SB_EEEEENS5_IJNSA_ILi128EEESE_SE_EEENS_12float_e4m3_tENS5_IJlSB_lEEESG_SH_NS4_8TiledMMAINS4_8MMA_AtomIJNS4_10MMA_TraitsINS4_19SM100_MMA_F8F6F4_SSEJSG_SG_fSE_SE_NS4_17integral_constantINS4_4UMMA5MajorELSO_0EEESP_NSM_INSN_7ScaleInELSQ_0EEESR_EEEEEENS4_6LayoutISC_NS5_IJNSA_ILi0EEESV_SV_EEEEENS5_IJNS4_10UnderscoreESY_SY_EEEEENS4_13SM90_TMA_LOADENS4_14ComposedLayoutINS4_7SwizzleILi3ELi4ELi3EEENS4_18smem_ptr_flag_bitsILi8EEENSU_INS5_IJNSA_ILi8EEESE_EEENS5_IJSE_SB_EEEEEEEvNS4_8identityES11_S1B_vS1C_EENS_8epilogue10collective18CollectiveEpilogueINS1E_23Sm100TmaWarpSpecializedILi2ELi2ELi64ELb0ELb0EEEJSF_NS5_IJNSU_ISE_SB_EENSU_INSA_ILi64EEESB_EEEEESG_SH_SG_SH_NS1E_6fusion15FusionCallbacksIS1I_NS1N_17LinearCombinationISG_fSG_fLNS_15FloatRoundStyleE2EEESF_S1M_JEEENS4_5SM1004TMEM4LOAD26SM100_TMEM_LOAD_32dp32b64xES11_NS12_INS13_ILi2ELi4ELi3EEES16_NSU_INS5_IJS17_S1K_EEENS5_IJS1K_SB_EEEEEEENS4_39AutoVectorizingCopyWithAssumedAlignmentILi128EEENS4_14SM90_TMA_STOREES21_S23_S23_EEEvvEEEEvNT_6ParamsE --------------------------
	.section	.nv.info._ZN7cutlass13device_kernelINS_4gemm6kernel13GemmUniversalIN4cute5tupleIJiiiiEEENS1_10collective13CollectiveMmaINS1_35MainloopSm100TmaUmmaWarpSpecializedILi6ELi2ELi4ENS5_IJNS4_1CILi1EEESB_SB_EEEEENS5_IJNSA_ILi128EEESE_SE_EEENS_12float_e4m3_tENS5_IJlSB_lEEESG_SH_NS4_8TiledMMAINS4_8MMA_AtomIJNS4_10MMA_TraitsINS4_19SM100_MMA_F8F6F4_SSEJSG_SG_fSE_SE_NS4_17integral_constantINS4_4UMMA5MajorELSO_0EEESP_NSM_INSN_7ScaleInELSQ_0EEESR_EEEEEENS4_6LayoutISC_NS5_IJNSA_ILi0EEESV_SV_EEEEENS5_IJNS4_10UnderscoreESY_SY_EEEEENS4_13SM90_TMA_LOADENS4_14ComposedLayoutINS4_7SwizzleILi3ELi4ELi3EEENS4_18smem_ptr_flag_bitsILi8EEENSU_INS5_IJNSA_ILi8EEESE_EEENS5_IJSE_SB_EEEEEEEvNS4_8identityES11_S1B_vS1C_EENS_8epilogue10collective18CollectiveEpilogueINS1E_23Sm100TmaWarpSpecializedILi2ELi2ELi64ELb0ELb0EEEJSF_NS5_IJNSU_ISE_SB_EENSU_INSA_ILi64EEESB_EEEEESG_SH_SG_SH_NS1E_6fusion15FusionCallbacksIS1I_NS1N_17LinearCombinationISG_fSG_fLNS_15FloatRoundStyleE2EEESF_S1M_JEEENS4_5SM1004TMEM4LOAD26SM100_TMEM_LOAD_32dp32b64xES11_NS12_INS13_ILi2ELi4ELi3EEES16_NSU_INS5_IJS17_S1K_EEENS5_IJS1K_SB_EEEEEEENS4_39AutoVectorizingCopyWithAssumedAlignmentILi128EEENS4_14SM90_TMA_STOREES21_S23_S23_EEEvvEEEEvNT_6ParamsE,"",@"SHT_CUDA_INFO"
	.sectionflags	@""
	.align	4


	//----- nvinfo : EIATTR_CUDA_API_VERSION
	.align		4
        /*0000*/ 	.byte	0x04, 0x37
        /*0002*/ 	.short	(.L_31 - .L_30)
.L_30:
        /*0004*/ 	.word	0x00000082


	//----- nvinfo : EIATTR_KPARAM_INFO
	.align		4
.L_31:
        /*0008*/ 	.byte	0x04, 0x17
        /*000a*/ 	.short	(.L_33 - .L_32)
.L_32:
        /*000c*/ 	.word	0x00000000
        /*0010*/ 	.short	0x0000
        /*0012*/ 	.short	0x0000
        /*0014*/ 	.byte	0x00, 0xf0, 0x01, 0x20


	//----- nvinfo : EIATTR_AT_ENTRY_FRAGMENTS
	.align		4
.L_33:
        /*0018*/ 	.byte	0x04, 0x4f
        /*001a*/ 	.short	(.L_35 - .L_34)


	//   ....[0]....
.L_34:
        /*001c*/ 	.word	0x00000006


	//----- nvinfo : EIATTR_RESERVED_SMEM_USED
	.align		4
.L_35:
        /*0020*/ 	.byte	0x01, 0x41
	.zero		2


	//----- nvinfo : EIATTR_SPARSE_MMA_MASK
	.align		4
        /*0024*/ 	.byte	0x03, 0x50
        /*0026*/ 	.short	0x0000


	//----- nvinfo : EIATTR_TCGEN05_1CTA_USED
	.align		4
        /*0028*/ 	.byte	0x01, 0x51
	.zero		2


	//----- nvinfo : EIATTR_MAXREG_COUNT
	.align		4
        /*002c*/ 	.byte	0x03, 0x1b
        /*002e*/ 	.short	0x00ff


	//----- nvinfo : EIATTR_NUM_BARRIERS
	.align		4
        /*0030*/ 	.byte	0x02, 0x4c
        /*0032*/ 	.byte	0x07
	.zero		1


	//----- nvinfo : EIATTR_EXTERNS
	.align		4
        /*0034*/ 	.byte	0x04, 0x0f
        /*0036*/ 	.short	(.L_37 - .L_36)


	//   ....[0]....
	.align		4
.L_36:
        /*0038*/ 	.word	index@(__assertfail)


	//----- nvinfo : EIATTR_MERCURY_ISA_VERSION
	.align		4
.L_37:
        /*003c*/ 	.byte	0x03, 0x5f
        /*003e*/ 	.short	0x0101


	//----- nvinfo : EIATTR_INT_WARP_WIDE_INSTR_OFFSETS
	.align		4
        /*0040*/ 	.byte	0x04, 0x31
        /*0042*/ 	.short	(.L_39 - .L_38)


	//   ....[0]....
.L_38:
        /*0044*/ 	.word	0x00001dc0


	//   ....[1]....
        /*0048*/ 	.word	0x00003930


	//   ....[2]....
        /*004c*/ 	.word	0x00003950


	//   ....[3]....
        /*0050*/ 	.word	0x00003980


	//   ....[4]....
        /*0054*/ 	.word	0x000042b0


	//   ....[5]....
        /*0058*/ 	.word	0x00004320


	//   ....[6]....
        /*005c*/ 	.word	0x00004500


	//   ....[7]....
        /*0060*/ 	.word	0x00004660


	//----- nvinfo : EIATTR_COOP_GROUP_MASK_REGIDS
	.align		4
.L_39:
        /*0064*/ 	.byte	0x04, 0x29
        /*0066*/ 	.short	(.L_41 - .L_40)


	//   ....[0]....
.L_40:
        /*0068*/ 	.word	0xffffffff


	//   ....[1]....
        /*006c*/ 	.word	0xffffffff


	//   ....[2]....
        /*0070*/ 	.word	0xffffffff


	//   ....[3]....
        /*0074*/ 	.word	0xffffffff


	//   ....[4]....
        /*0078*/ 	.word	0xffffffff


	//   ....[5]....
        /*007c*/ 	.word	0xffffffff


	//   ....[6]....
        /*0080*/ 	.word	0xffffffff


	//   ....[7]....
        /*0084*/ 	.word	0xffffffff


	//   ....[8]....
        /*0088*/ 	.word	0xffffffff


	//   ....[9]....
        /*008c*/ 	.word	0xffffffff


	//   ....[10]....
        /*0090*/ 	.word	0xffffffff


	//   ....[11]....
        /*0094*/ 	.word	0xffffffff


	//   ....[12]....
        /*0098*/ 	.word	0xffffffff


	//----- nvinfo : EIATTR_COOP_GROUP_INSTR_OFFSETS
	.align		4
.L_41:
        /*009c*/ 	.byte	0x04, 0x28
        /*009e*/ 	.short	(.L_43 - .L_42)


	//   ....[0]....
.L_42:
        /*00a0*/ 	.word	0x00000090


	//   ....[1]....
        /*00a4*/ 	.word	0x000004d0


	//   ....[2]....
        /*00a8*/ 	.word	0x00000680


	//   ....[3]....
        /*00ac*/ 	.word	0x000007e0


	//   ....[4]....
        /*00b0*/ 	.word	0x000008e0


	//   ....[5]....
        /*00b4*/ 	.word	0x00000a50


	//   ....[6]....
        /*00b8*/ 	.word	0x00000bf0


	//   ....[7]....
        /*00bc*/ 	.word	0x00001ca0


	//   ....[8]....
        /*00c0*/ 	.word	0x00002ba0


	//   ....[9]....
        /*00c4*/ 	.word	0x00002db0


	//   ....[10]....
        /*00c8*/ 	.word	0x00002de0


	//   ....[11]....
        /*00cc*/ 	.word	0x00003810


	//   ....[12]....
        /*00d0*/ 	.word	0x00003a40


	//----- nvinfo : EIATTR_VRC_CTA_INIT_COUNT
	.align		4
.L_43:
        /*00d4*/ 	.byte	0x02, 0x4a
        /*00d6*/ 	.byte	0x80
	.zero		1


	//----- nvinfo : EIATTR_SYSCALL_OFFSETS
	.align		4
        /*00d8*/ 	.byte	0x04, 0x46
        /*00da*/ 	.short	(.L_45 - .L_44)


	//   ....[0]....
.L_44:
        /*00dc*/ 	.word	0x00005090


	//   ....[1]....
        /*00e0*/ 	.word	0x000051d0


	//   ....[2]....
        /*00e4*/ 	.word	0x00005a30


	//   ....[3]....
        /*00e8*/ 	.word	0x00007040


	//----- nvinfo : EIATTR_MBARRIER_INSTR_OFFSETS
	.align		4
.L_45:
        /*00ec*/ 	.byte	0x04, 0x39
        /*00ee*/ 	.short	(.L_47 - .L_46)


	//   ....[0]....
.L_46:
        /*00f0*/ 	.word	0x000005b0
        /*00f4*/ 	.word	0x000000ff
        /*00f8*/ 	.word	0x00000000
        /*00fc*/ 	.short	0x0100
        /*00fe*/ 	.byte	0x05
	.zero		1


	//   ....[1]....
        /*0100*/ 	.word	0x000005c0
        /*0104*/ 	.word	0x000000ff
        /*0108*/ 	.word	0x00000030
        /*010c*/ 	.short	0x0100
        /*010e*/ 	.byte	0x05
	.zero		1


	//   ....[2]....
        /*0110*/ 	.word	0x000005d0
        /*0114*/ 	.word	0x000000ff
        /*0118*/ 	.word	0x00000008
        /*011c*/ 	.short	0x0100
        /*011e*/ 	.byte	0x05
	.zero		1


	//   ....[3]....
        /*0120*/ 	.word	0x000005e0
        /*0124*/ 	.word	0x000000ff
        /*0128*/ 	.word	0x00000038
        /*012c*/ 	.short	0x0100
        /*012e*/ 	.byte	0x05
	.zero		1


	//   ....[4]....
        /*0130*/ 	.word	0x000005f0
        /*0134*/ 	.word	0x000000ff
        /*0138*/ 	.word	0x00000010
        /*013c*/ 	.short	0x0100
        /*013e*/ 	.byte	0x05
	.zero		1


	//   ....[5]....
        /*0140*/ 	.word	0x00000600
        /*0144*/ 	.word	0x000000ff
        /*0148*/ 	.word	0x00000040
        /*014c*/ 	.short	0x0100
        /*014e*/ 	.byte	0x05
	.zero		1


	//   ....[6]....
        /*0150*/ 	.word	0x00000610
        /*0154*/ 	.word	0x000000ff
        /*0158*/ 	.word	0x00000018
        /*015c*/ 	.short	0x0100
        /*015e*/ 	.byte	0x05
	.zero		1


	//   ....[7]....
        /*0160*/ 	.word	0x00000620
        /*0164*/ 	.word	0x000000ff
        /*0168*/ 	.word	0x00000048
        /*016c*/ 	.short	0x0100
        /*016e*/ 	.byte	0x05
	.zero		1


	//   ....[8]....
        /*0170*/ 	.word	0x00000630
        /*0174*/ 	.word	0x000000ff
        /*0178*/ 	.word	0x00000020
        /*017c*/ 	.short	0x0100
        /*017e*/ 	.byte	0x05
	.zero		1


	//   ....[9]....
        /*0180*/ 	.word	0x00000640
        /*0184*/ 	.word	0x000000ff
        /*0188*/ 	.word	0x00000050
        /*018c*/ 	.short	0x0100
        /*018e*/ 	.byte	0x05
	.zero		1


	//   ....[10]....
        /*0190*/ 	.word	0x00000650
        /*0194*/ 	.word	0x000000ff
        /*0198*/ 	.word	0x00000028
        /*019c*/ 	.short	0x0100
        /*019e*/ 	.byte	0x05
	.zero		1


	//   ....[11]....
        /*01a0*/ 	.word	0x00000660
        /*01a4*/ 	.word	0x000000ff
        /*01a8*/ 	.word	0x00000058
        /*01ac*/ 	.short	0x0100
        /*01ae*/ 	.byte	0x05
	.zero		1


	//   ....[12]....
        /*01b0*/ 	.word	0x00000790
        /*01b4*/ 	.word	0x000000ff
        /*01b8*/ 	.word	0x00000060
        /*01bc*/ 	.short	0x0100
        /*01be*/ 	.byte	0x07
	.zero		1


	//   ....[13]....
        /*01c0*/ 	.word	0x000007a0
        /*01c4*/ 	.word	0x000000ff
        /*01c8*/ 	.word	0x00000070
        /*01cc*/ 	.short	0x0100
        /*01ce*/ 	.byte	0x07
	.zero		1


	//   ....[14]....
        /*01d0*/ 	.word	0x000007b0
        /*01d4*/ 	.word	0x000000ff
        /*01d8*/ 	.word	0x00000068
        /*01dc*/ 	.short	0x0100
        /*01de*/ 	.byte	0x07
	.zero		1


	//   ....[15]....
        /*01e0*/ 	.word	0x000007c0
        /*01e4*/ 	.word	0x000000ff
        /*01e8*/ 	.word	0x00000078
        /*01ec*/ 	.short	0x0100
        /*01ee*/ 	.byte	0x07
	.zero		1


	//   ....[16]....
        /*01f0*/ 	.word	0x000008b0
        /*01f4*/ 	.word	0x000000ff
        /*01f8*/ 	.word	0x00000080
        /*01fc*/ 	.short	0x0100
        /*01fe*/ 	.byte	0x05
	.zero		1


	//   ....[17]....
        /*0200*/ 	.word	0x000008c0
        /*0204*/ 	.word	0x000000ff
        /*0208*/ 	.word	0x00000088
        /*020c*/ 	.short	0x0100
        /*020e*/ 	.byte	0x05
	.zero		1


	//   ....[18]....
        /*0210*/ 	.word	0x00000a00
        /*0214*/ 	.word	0x000000ff
        /*0218*/ 	.word	0x00000090
        /*021c*/ 	.short	0x0100
        /*021e*/ 	.byte	0x05
	.zero		1


	//   ....[19]....
        /*0220*/ 	.word	0x00000a10
        /*0224*/ 	.word	0x000000ff
        /*0228*/ 	.word	0x000000a0
        /*022c*/ 	.short	0x0100
        /*022e*/ 	.byte	0x05
	.zero		1


	//   ....[20]....
        /*0230*/ 	.word	0x00000a20
        /*0234*/ 	.word	0x000000ff
        /*0238*/ 	.word	0x00000098
        /*023c*/ 	.short	0x0100
        /*023e*/ 	.byte	0x05
	.zero		1


	//   ....[21]....
        /*0240*/ 	.word	0x00000a30
        /*0244*/ 	.word	0x000000ff
        /*0248*/ 	.word	0x000000a8
        /*024c*/ 	.short	0x0100
        /*024e*/ 	.byte	0x05
	.zero		1


	//   ....[22]....
        /*0250*/ 	.word	0x00000b60
        /*0254*/ 	.word	0x000000ff
        /*0258*/ 	.word	0x000000b0
        /*025c*/ 	.short	0x0100
        /*025e*/ 	.byte	0x07
	.zero		1


	//   ....[23]....
        /*0260*/ 	.word	0x00000b70
        /*0264*/ 	.word	0x000000ff
        /*0268*/ 	.word	0x000000d0
        /*026c*/ 	.short	0x0100
        /*026e*/ 	.byte	0x07
	.zero		1


	//   ....[24]....
        /*0270*/ 	.word	0x00000b80
        /*0274*/ 	.word	0x000000ff
        /*0278*/ 	.word	0x000000b8
        /*027c*/ 	.short	0x0100
        /*027e*/ 	.byte	0x07
	.zero		1


	//   ....[25]....
        /*0280*/ 	.word	0x00000b90
        /*0284*/ 	.word	0x000000ff
        /*0288*/ 	.word	0x000000d8
        /*028c*/ 	.short	0x0100
        /*028e*/ 	.byte	0x07
	.zero		1


	//   ....[26]....
        /*0290*/ 	.word	0x00000ba0
        /*0294*/ 	.word	0x000000ff
        /*0298*/ 	.word	0x000000c0
        /*029c*/ 	.short	0x0100
        /*029e*/ 	.byte	0x07
	.zero		1


	//   ....[27]....
        /*02a0*/ 	.word	0x00000bb0
        /*02a4*/ 	.word	0x000000ff
        /*02a8*/ 	.word	0x000000e0
        /*02ac*/ 	.short	0x0100
        /*02ae*/ 	.byte	0x07
	.zero		1


	//   ....[28]....
        /*02b0*/ 	.word	0x00000bc0
        /*02b4*/ 	.word	0x000000ff
        /*02b8*/ 	.word	0x000000c8
        /*02bc*/ 	.short	0x0100
        /*02be*/ 	.byte	0x07
	.zero		1


	//   ....[29]....
        /*02c0*/ 	.word	0x00000bd0
        /*02c4*/ 	.word	0x000000ff
        /*02c8*/ 	.word	0x000000e8
        /*02cc*/ 	.short	0x0100
        /*02ce*/ 	.byte	0x07
	.zero		1


	//   ....[30]....
        /*02d0*/ 	.word	0x00000cc0
        /*02d4*/ 	.word	0x000000ff
        /*02d8*/ 	.word	0x000000f0
        /*02dc*/ 	.short	0x0100
        /*02de*/ 	.byte	0x05
	.zero		1


	//   ....[31]....
        /*02e0*/ 	.word	0x00000cd0
        /*02e4*/ 	.word	0x000000ff
        /*02e8*/ 	.word	0x00000100
        /*02ec*/ 	.short	0x0100
        /*02ee*/ 	.byte	0x05
	.zero		1


	//   ....[32]....
        /*02f0*/ 	.word	0x00000ce0
        /*02f4*/ 	.word	0x000000ff
        /*02f8*/ 	.word	0x000000f8
        /*02fc*/ 	.short	0x0100
        /*02fe*/ 	.byte	0x05
	.zero		1


	//   ....[33]....
        /*0300*/ 	.word	0x00000cf0
        /*0304*/ 	.word	0x000000ff
        /*0308*/ 	.word	0x00000108
        /*030c*/ 	.short	0x0100
        /*030e*/ 	.byte	0x05
	.zero		1


	//   ....[34]....
        /*0310*/ 	.word	0x000015c0
        /*0314*/ 	.word	0x00000003
        /*0318*/ 	.word	0x00000100
        /*031c*/ 	.short	0x010a
        /*031e*/ 	.byte	0xff
	.zero		1


	//   ....[35]....
        /*0320*/ 	.word	0x000015f0
        /*0324*/ 	.word	0x00000003
        /*0328*/ 	.word	0x000000f0
        /*032c*/ 	.short	0x0101
        /*032e*/ 	.byte	0xff
	.zero		1


	//   ....[36]....
        /*0330*/ 	.word	0x000016c0
        /*0334*/ 	.word	0x000000ff
        /*0338*/ 	.word	0x00000030
        /*033c*/ 	.short	0x010a
        /*033e*/ 	.byte	0x08
	.zero		1


	//   ....[37]....
        /*0340*/ 	.word	0x00001760
        /*0344*/ 	.word	0x000000ff
        /*0348*/ 	.word	0x00000030
        /*034c*/ 	.short	0x010a
        /*034e*/ 	.byte	0x21
	.zero		1


	//   ....[38]....
        /*0350*/ 	.word	0x000018c0
        /*0354*/ 	.word	0x000000ff
        /*0358*/ 	.word	0x00000030
        /*035c*/ 	.short	0x010a
        /*035e*/ 	.byte	0x08
	.zero		1


	//   ....[39]....
        /*0360*/ 	.word	0x000019b0
        /*0364*/ 	.word	0x000000ff
        /*0368*/ 	.word	0x00000088
        /*036c*/ 	.short	0x0101
        /*036e*/ 	.byte	0x04
	.zero		1


	//   ....[40]....
        /*0370*/ 	.word	0x000019d0
        /*0374*/ 	.word	0x000000ff
        /*0378*/ 	.word	0x00000030
        /*037c*/ 	.short	0x010a
        /*037e*/ 	.byte	0x08
	.zero		1


	//   ....[41]....
        /*0380*/ 	.word	0x00001a50
        /*0384*/ 	.word	0x000000ff
        /*0388*/ 	.word	0x00000030
        /*038c*/ 	.short	0x010a
        /*038e*/ 	.byte	0x11
	.zero		1


	//   ....[42]....
        /*0390*/ 	.word	0x00001bb0
        /*0394*/ 	.word	0x000000ff
        /*0398*/ 	.word	0x00000030
        /*039c*/ 	.short	0x010a
        /*039e*/ 	.byte	0x08
	.zero		1


	//   ....[43]....
        /*03a0*/ 	.word	0x00001cd0
        /*03a4*/ 	.word	0x00000002
        /*03a8*/ 	.word	0x00000090
        /*03ac*/ 	.short	0x010a
        /*03ae*/ 	.byte	0xff
	.zero		1


	//   ....[44]....
        /*03b0*/ 	.word	0x00001d90
        /*03b4*/ 	.word	0x00000002
        /*03b8*/ 	.word	0x00000000
        /*03bc*/ 	.short	0x0101
        /*03be*/ 	.byte	0xff
	.zero		1


	//   ....[45]....
        /*03c0*/ 	.word	0x000022f0
        /*03c4*/ 	.word	0x000000ff
        /*03c8*/ 	.word	0x00000000
        /*03cc*/ 	.short	0x010a
        /*03ce*/ 	.byte	0x05
	.zero		1


	//   ....[46]....
        /*03d0*/ 	.word	0x00002380
        /*03d4*/ 	.word	0x000000ff
        /*03d8*/ 	.word	0x00000000
        /*03dc*/ 	.short	0x010a
        /*03de*/ 	.byte	0x05
	.zero		1


	//   ....[47]....
        /*03e0*/ 	.word	0x00002410
        /*03e4*/ 	.word	0x000000ff
        /*03e8*/ 	.word	0x00000000
        /*03ec*/ 	.short	0x010a
        /*03ee*/ 	.byte	0x05
	.zero		1


	//   ....[48]....
        /*03f0*/ 	.word	0x000024a0
        /*03f4*/ 	.word	0x000000ff
        /*03f8*/ 	.word	0x00000000
        /*03fc*/ 	.short	0x010a
        /*03fe*/ 	.byte	0x05
	.zero		1


	//   ....[49]....
        /*0400*/ 	.word	0x00002530
        /*0404*/ 	.word	0x000000ff
        /*0408*/ 	.word	0x00000000
        /*040c*/ 	.short	0x010a
        /*040e*/ 	.byte	0x05
	.zero		1


	//   ....[50]....
        /*0410*/ 	.word	0x000025d0
        /*0414*/ 	.word	0x00000000
        /*0418*/ 	.word	0x00000000
        /*041c*/ 	.short	0x010a
        /*041e*/ 	.byte	0xff
	.zero		1


	//   ....[51]....
        /*0420*/ 	.word	0x000026f0
        /*0424*/ 	.word	0x00000000
        /*0428*/ 	.word	0x000000f0
        /*042c*/ 	.short	0x010a
        /*042e*/ 	.byte	0xff
	.zero		1


	//   ....[52]....
        /*0430*/ 	.word	0x00002750
        /*0434*/ 	.word	0x00000004
        /*0438*/ 	.word	0x00000000
        /*043c*/ 	.short	0x0101
        /*043e*/ 	.byte	0xff
	.zero		1


	//   ....[53]....
        /*0440*/ 	.word	0x00002770
        /*0444*/ 	.word	0x000000ff
        /*0448*/ 	.word	0x000000a0
        /*044c*/ 	.short	0x010a
        /*044e*/ 	.byte	0x05
	.zero		1


	//   ....[54]....
        /*0450*/ 	.word	0x00002890
        /*0454*/ 	.word	0x00000000
        /*0458*/ 	.word	0x00000090
        /*045c*/ 	.short	0x010a
        /*045e*/ 	.byte	0xff
	.zero		1


	//   ....[55]....
        /*0460*/ 	.word	0x000029a0
        /*0464*/ 	.word	0x00000000
        /*0468*/ 	.word	0x00000000
        /*046c*/ 	.short	0x0101
        /*046e*/ 	.byte	0xff
	.zero		1


	//   ....[56]....
        /*0470*/ 	.word	0x00002a30
        /*0474*/ 	.word	0x000000ff
        /*0478*/ 	.word	0x000000a0
        /*047c*/ 	.short	0x0106
        /*047e*/ 	.byte	0x05
	.zero		1


	//   ....[57]....
        /*0480*/ 	.word	0x00002a50
        /*0484*/ 	.word	0x000000ff
        /*0488*/ 	.word	0x000000a0
        /*048c*/ 	.short	0x010a
        /*048e*/ 	.byte	0x05
	.zero		1


	//   ....[58]....
        /*0490*/ 	.word	0x00002ae0
        /*0494*/ 	.word	0x000000ff
        /*0498*/ 	.word	0x000000a0
        /*049c*/ 	.short	0x0106
        /*049e*/ 	.byte	0x04
	.zero		1


	//   ....[59]....
        /*04a0*/ 	.word	0x00002b20
        /*04a4*/ 	.word	0x00000000
        /*04a8*/ 	.word	0x000000a0
        /*04ac*/ 	.short	0x010a
        /*04ae*/ 	.byte	0xff
	.zero		1


	//   ....[60]....
        /*04b0*/ 	.word	0x00003060
        /*04b4*/ 	.word	0x00000000
        /*04b8*/ 	.word	0x00000090
        /*04bc*/ 	.short	0x010a
        /*04be*/ 	.byte	0xff
	.zero		1


	//   ....[61]....
        /*04c0*/ 	.word	0x00003170
        /*04c4*/ 	.word	0x00000003
        /*04c8*/ 	.word	0x00000000
        /*04cc*/ 	.short	0x0101
        /*04ce*/ 	.byte	0xff
	.zero		1


	//   ....[62]....
        /*04d0*/ 	.word	0x00003180
        /*04d4*/ 	.word	0x000000ff
        /*04d8*/ 	.word	0x00000000
        /*04dc*/ 	.short	0x010a
        /*04de*/ 	.byte	0x06
	.zero		1


	//   ....[63]....
        /*04e0*/ 	.word	0x000031a0
        /*04e4*/ 	.word	0x000000ff
        /*04e8*/ 	.word	0x000000d0
        /*04ec*/ 	.short	0x010a
        /*04ee*/ 	.byte	0x07
	.zero		1


	//   ....[64]....
        /*04f0*/ 	.word	0x00003270
        /*04f4*/ 	.word	0x000000ff
        /*04f8*/ 	.word	0x00000000
        /*04fc*/ 	.short	0x010a
        /*04fe*/ 	.byte	0x06
	.zero		1


	//   ....[65]....
        /*0500*/ 	.word	0x000033a0
        /*0504*/ 	.word	0x000000ff
        /*0508*/ 	.word	0x00000000
        /*050c*/ 	.short	0x010a
        /*050e*/ 	.byte	0x1a
	.zero		1


	//   ....[66]....
        /*0510*/ 	.word	0x00003640
        /*0514*/ 	.word	0x000000ff
        /*0518*/ 	.word	0x00000000
        /*051c*/ 	.short	0x010a
        /*051e*/ 	.byte	0x06
	.zero		1


	//   ....[67]....
        /*0520*/ 	.word	0x000036d0
        /*0524*/ 	.word	0x000000ff
        /*0528*/ 	.word	0x00000000
        /*052c*/ 	.short	0x010a
        /*052e*/ 	.byte	0x06
	.zero		1


	//   ....[68]....
        /*0530*/ 	.word	0x00003760
        /*0534*/ 	.word	0x000000ff
        /*0538*/ 	.word	0x00000000
        /*053c*/ 	.short	0x010a
        /*053e*/ 	.byte	0x06
	.zero		1


	//   ....[69]....
        /*0540*/ 	.word	0x000037f0
        /*0544*/ 	.word	0x000000ff
        /*0548*/ 	.word	0x00000000
        /*054c*/ 	.short	0x010a
        /*054e*/ 	.byte	0x07
	.zero		1


	//   ....[70]....
        /*0550*/ 	.word	0x00003c50
        /*0554*/ 	.word	0x00000000
        /*0558*/ 	.word	0x00000090
        /*055c*/ 	.short	0x010a
        /*055e*/ 	.byte	0xff
	.zero		1


	//   ....[71]....
        /*0560*/ 	.word	0x00003d10
        /*0564*/ 	.word	0x00000000
        /*0568*/ 	.word	0x00000000
        /*056c*/ 	.short	0x0101
        /*056e*/ 	.byte	0xff
	.zero		1


	//   ....[72]....
        /*0570*/ 	.word	0x00004030
        /*0574*/ 	.word	0x000000ff
        /*0578*/ 	.word	0x00000088
        /*057c*/ 	.short	0x010a
        /*057e*/ 	.byte	0x07
	.zero		1


	//   ....[73]....
        /*0580*/ 	.word	0x00004220
        /*0584*/ 	.word	0x000000ff
        /*0588*/ 	.word	0x00000070
        /*058c*/ 	.short	0x010a
        /*058e*/ 	.byte	0x07
	.zero		1


	//   ....[74]....
        /*0590*/ 	.word	0x000043f0
        /*0594*/ 	.word	0x000000ff
        /*0598*/ 	.word	0x00000060
        /*059c*/ 	.short	0x010b
        /*059e*/ 	.byte	0x07
	.zero		1


	//   ....[75]....
        /*05a0*/ 	.word	0x00004460
        /*05a4*/ 	.word	0x000000ff
        /*05a8*/ 	.word	0x00000000
        /*05ac*/ 	.short	0x0101
        /*05ae*/ 	.byte	0x08
	.zero		1


	//   ....[76]....
        /*05b0*/ 	.word	0x00004490
        /*05b4*/ 	.word	0x000000ff
        /*05b8*/ 	.word	0x00000078
        /*05bc*/ 	.short	0x010a
        /*05be*/ 	.byte	0x07
	.zero		1


	//   ....[77]....
        /*05c0*/ 	.word	0x000046a0
        /*05c4*/ 	.word	0x000000ff
        /*05c8*/ 	.word	0x00000068
        /*05cc*/ 	.short	0x010b
        /*05ce*/ 	.byte	0x07
	.zero		1


	//   ....[78]....
        /*05d0*/ 	.word	0x000046c0
        /*05d4*/ 	.word	0x000000ff
        /*05d8*/ 	.word	0x00000000
        /*05dc*/ 	.short	0x0101
        /*05de*/ 	.byte	0x0d
	.zero		1


	//   ....[79]....
        /*05e0*/ 	.word	0x000046f0
        /*05e4*/ 	.word	0x000000ff
        /*05e8*/ 	.word	0x00000070
        /*05ec*/ 	.short	0x010a
        /*05ee*/ 	.byte	0x07
	.zero		1


	//   ....[80]....
        /*05f0*/ 	.word	0x00004730
        /*05f4*/ 	.word	0x00000000
        /*05f8*/ 	.word	0x00000078
        /*05fc*/ 	.short	0x010a
        /*05fe*/ 	.byte	0xff
	.zero		1


	//   ....[81]....
        /*0600*/ 	.word	0x00004a60
        /*0604*/ 	.word	0x00000000
        /*0608*/ 	.word	0x00000090
        /*060c*/ 	.short	0x010a
        /*060e*/ 	.byte	0xff
	.zero		1


	//   ....[82]....
        /*0610*/ 	.word	0x00004b70
        /*0614*/ 	.word	0x00000000
        /*0618*/ 	.word	0x00000000
        /*061c*/ 	.short	0x0101
        /*061e*/ 	.byte	0xff
	.zero		1


	//   ....[83]....
        /*0620*/ 	.word	0x000055d0
        /*0624*/ 	.word	0x00000003
        /*0628*/ 	.word	0x00000060
        /*062c*/ 	.short	0x010a
        /*062e*/ 	.byte	0xff
	.zero		1


	//   ....[84]....
        /*0630*/ 	.word	0x00005610
        /*0634*/ 	.word	0x000000cf
        /*0638*/ 	.word	0x000000b0
        /*063c*/ 	.short	0x010a
        /*063e*/ 	.byte	0xff
	.zero		1


	//   ....[85]....
        /*0640*/ 	.word	0x00005740
        /*0644*/ 	.word	0x00000003
        /*0648*/ 	.word	0x00000060
        /*064c*/ 	.short	0x010a
        /*064e*/ 	.byte	0xff
	.zero		1


	//   ....[86]....
        /*0650*/ 	.word	0x000058a0
        /*0654*/ 	.word	0x00000000
        /*0658*/ 	.word	0x00000000
        /*065c*/ 	.short	0x0101
        /*065e*/ 	.byte	0xff
	.zero		1


	//   ....[87]....
        /*0660*/ 	.word	0x00005900
        /*0664*/ 	.word	0x000000cf
        /*0668*/ 	.word	0x000000b0
        /*066c*/ 	.short	0x010a
        /*066e*/ 	.byte	0xff
	.zero		1


	//   ....[88]....
        /*0670*/ 	.word	0x00006cb0
        /*0674*/ 	.word	0x000000d2
        /*0678*/ 	.word	0x00000060
        /*067c*/ 	.short	0x010a
        /*067e*/ 	.byte	0xff
	.zero		1


	//   ....[89]....
        /*0680*/ 	.word	0x00006d80
        /*0684*/ 	.word	0x000000d2
        /*0688*/ 	.word	0x00000060
        /*068c*/ 	.short	0x010a
        /*068e*/ 	.byte	0xff
	.zero		1


	//   ....[90]....
        /*0690*/ 	.word	0x00006ec0
        /*0694*/ 	.word	0x00000003
        /*0698*/ 	.word	0x00000000
        /*069c*/ 	.short	0x0101
        /*069e*/ 	.byte	0xff
	.zero		1


	//   ....[91]....
        /*06a0*/ 	.word	0x000073d0
        /*06a4*/ 	.word	0x000000ff
        /*06a8*/ 	.word	0x00000000
        /*06ac*/ 	.short	0x0101
        /*06ae*/ 	.byte	0x05
	.zero		1


	//   ....[92]....
        /*06b0*/ 	.word	0x00008350
        /*06b4*/ 	.word	0x00000003
        /*06b8*/ 	.word	0x00000100
        /*06bc*/ 	.short	0x010a
        /*06be*/ 	.byte	0xff
	.zero		1


	//   ....[93]....
        /*06c0*/ 	.word	0x000083b0
        /*06c4*/ 	.word	0x00000002
        /*06c8*/ 	.word	0x00000030
        /*06cc*/ 	.short	0x010a
        /*06ce*/ 	.byte	0xff
	.zero		1


	//   ....[94]....
        /*06d0*/ 	.word	0x00008410
        /*06d4*/ 	.word	0x00000002
        /*06d8*/ 	.word	0x00000030
        /*06dc*/ 	.short	0x010a
        /*06de*/ 	.byte	0xff
	.zero		1


	//   ....[95]....
        /*06e0*/ 	.word	0x00008460
        /*06e4*/ 	.word	0x00000002
        /*06e8*/ 	.word	0x00000090
        /*06ec*/ 	.short	0x010a
        /*06ee*/ 	.byte	0xff
	.zero		1


	//   ....[96]....
        /*06f0*/ 	.word	0x000084c0
        /*06f4*/ 	.word	0x00000000
        /*06f8*/ 	.word	0x00000000
        /*06fc*/ 	.short	0x010a
        /*06fe*/ 	.byte	0xff
	.zero		1


	//   ....[97]....
        /*0700*/ 	.word	0x00008520
        /*0704*/ 	.word	0x00000000
        /*0708*/ 	.word	0x00000000
        /*070c*/ 	.short	0x010a
        /*070e*/ 	.byte	0xff
	.zero		1


	//   ....[98]....
        /*0710*/ 	.word	0x00008580
        /*0714*/ 	.word	0x00000000
        /*0718*/ 	.word	0x00000000
        /*071c*/ 	.short	0x010a
        /*071e*/ 	.byte	0xff
	.zero		1


	//   ....[99]....
        /*0720*/ 	.word	0x000085e0
        /*0724*/ 	.word	0x00000000
        /*0728*/ 	.word	0x00000000
        /*072c*/ 	.short	0x010a
        /*072e*/ 	.byte	0xff
	.zero		1


	//   ....[100]....
        /*0730*/ 	.word	0x00008640
        /*0734*/ 	.word	0x00000000
        /*0738*/ 	.word	0x00000000
        /*073c*/ 	.short	0x010a
        /*073e*/ 	.byte	0xff
	.zero		1


	//   ....[101]....
        /*0740*/ 	.word	0x00008690
        /*0744*/ 	.word	0x00000000
        /*0748*/ 	.word	0x000000f0
        /*074c*/ 	.short	0x010a
        /*074e*/ 	.byte	0xff
	.zero		1


	//   ....[102]....
        /*0750*/ 	.word	0x000086f0
        /*0754*/ 	.word	0x00000000
        /*0758*/ 	.word	0x000000a0
        /*075c*/ 	.short	0x010a
        /*075e*/ 	.byte	0xff
	.zero		1


	//   ....[103]....
        /*0760*/ 	.word	0x00008740
        /*0764*/ 	.word	0x00000000
        /*0768*/ 	.word	0x00000090
        /*076c*/ 	.short	0x010a
        /*076e*/ 	.byte	0xff
	.zero		1


	//   ....[104]....
        /*0770*/ 	.word	0x000087a0
        /*0774*/ 	.word	0x00000000
        /*0778*/ 	.word	0x000000a0
        /*077c*/ 	.short	0x010a
        /*077e*/ 	.byte	0xff
	.zero		1


	//   ....[105]....
        /*0780*/ 	.word	0x000087f0
        /*0784*/ 	.word	0x00000000
        /*0788*/ 	.word	0x00000090
        /*078c*/ 	.short	0x010a
        /*078e*/ 	.byte	0xff
	.zero		1


	//   ....[106]....
        /*0790*/ 	.word	0x00008850
        /*0794*/ 	.word	0x00000003
        /*0798*/ 	.word	0x000000d0
        /*079c*/ 	.short	0x010a
        /*079e*/ 	.byte	0xff
	.zero		1


	//   ....[107]....
        /*07a0*/ 	.word	0x000088b0
        /*07a4*/ 	.word	0x00000000
        /*07a8*/ 	.word	0x00000000
        /*07ac*/ 	.short	0x010a
        /*07ae*/ 	.byte	0xff
	.zero		1


	//   ....[108]....
        /*07b0*/ 	.word	0x00008910
        /*07b4*/ 	.word	0x00000000
        /*07b8*/ 	.word	0x00000000
        /*07bc*/ 	.short	0x010a
        /*07be*/ 	.byte	0xff
	.zero		1


	//   ....[109]....
        /*07c0*/ 	.word	0x00008970
        /*07c4*/ 	.word	0x00000000
        /*07c8*/ 	.word	0x00000000
        /*07cc*/ 	.short	0x010a
        /*07ce*/ 	.byte	0xff
	.zero		1


	//   ....[110]....
        /*07d0*/ 	.word	0x000089d0
        /*07d4*/ 	.word	0x00000000
        /*07d8*/ 	.word	0x00000000
        /*07dc*/ 	.short	0x010a
        /*07de*/ 	.byte	0xff
	.zero		1


	//   ....[111]....
        /*07e0*/ 	.word	0x00008a30
        /*07e4*/ 	.word	0x00000000
        /*07e8*/ 	.word	0x00000000
        /*07ec*/ 	.short	0x010a
        /*07ee*/ 	.byte	0xff
	.zero		1


	//   ....[112]....
        /*07f0*/ 	.word	0x00008a80
        /*07f4*/ 	.word	0x00000000
        /*07f8*/ 	.word	0x00000090
        /*07fc*/ 	.short	0x010a
        /*07fe*/ 	.byte	0xff
	.zero		1


	//   ....[113]....
        /*0800*/ 	.word	0x00008ae0
        /*0804*/ 	.word	0x00000000
        /*0808*/ 	.word	0x00000088
        /*080c*/ 	.short	0x010a
        /*080e*/ 	.byte	0xff
	.zero		1


	//   ....[114]....
        /*0810*/ 	.word	0x00008b40
        /*0814*/ 	.word	0x00000003
        /*0818*/ 	.word	0x00000070
        /*081c*/ 	.short	0x010a
        /*081e*/ 	.byte	0xff
	.zero		1


	//   ....[115]....
        /*0820*/ 	.word	0x00008ba0
        /*0824*/ 	.word	0x00000003
        /*0828*/ 	.word	0x00000078
        /*082c*/ 	.short	0x010a
        /*082e*/ 	.byte	0xff
	.zero		1


	//   ....[116]....
        /*0830*/ 	.word	0x00008c00
        /*0834*/ 	.word	0x00000000
        /*0838*/ 	.word	0x00000070
        /*083c*/ 	.short	0x010a
        /*083e*/ 	.byte	0xff
	.zero		1


	//   ....[117]....
        /*0840*/ 	.word	0x00008c50
        /*0844*/ 	.word	0x00000000
        /*0848*/ 	.word	0x00000090
        /*084c*/ 	.short	0x010a
        /*084e*/ 	.byte	0xff
	.zero		1


	//   ....[118]....
        /*0850*/ 	.word	0x00008ca0
        /*0854*/ 	.word	0x00000003
        /*0858*/ 	.word	0x00000060
        /*085c*/ 	.short	0x010a
        /*085e*/ 	.byte	0xff
	.zero		1


	//   ....[119]....
        /*0860*/ 	.word	0x00008cf0
        /*0864*/ 	.word	0x000000cf
        /*0868*/ 	.word	0x000000b0
        /*086c*/ 	.short	0x010a
        /*086e*/ 	.byte	0xff
	.zero		1


	//   ....[120]....
        /*0870*/ 	.word	0x00008d40
        /*0874*/ 	.word	0x000000d2
        /*0878*/ 	.word	0x00000060
        /*087c*/ 	.short	0x010a
        /*087e*/ 	.byte	0xff
	.zero		1


	//----- nvinfo : EIATTR_NUM_MBARRIERS
	.align		4
.L_47:
        /*0880*/ 	.byte	0x03, 0x38
        /*0882*/ 	.short	0x0022


	//----- nvinfo : EIATTR_EXIT_INSTR_OFFSETS
	.align		4
        /*0884*/ 	.byte	0x04, 0x1c
        /*0886*/ 	.short	(.L_49 - .L_48)


	//   ....[0]....
.L_48:
        /*0888*/ 	.word	0x00002600


	//   ....[1]....
        /*088c*/ 	.word	0x00002af0


	//   ....[2]....
        /*0890*/ 	.word	0x00002b50


	//   ....[3]....
        /*0894*/ 	.word	0x00003a50


	//   ....[4]....
        /*0898*/ 	.word	0x00004760


	//   ....[5]....
        /*089c*/ 	.word	0x000047a0


	//   ....[6]....
        /*08a0*/ 	.word	0x00008340


	//----- nvinfo : EIATTR_MAX_THREADS
	.align		4
.L_49:
        /*08a4*/ 	.byte	0x04, 0x05
        /*08a6*/ 	.short	(.L_51 - .L_50)
.L_50:
        /*08a8*/ 	.word	0x00000100
        /*08ac*/ 	.word	0x00000001
        /*08b0*/ 	.word	0x00000001


	//----- nvinfo : EIATTR_CRS_STACK_SIZE
	.align		4
.L_51:
        /*08b4*/ 	.byte	0x04, 0x1e
        /*08b6*/ 	.short	(.L_53 - .L_52)
.L_52:
        /*08b8*/ 	.word	0x00000000


	//----- nvinfo : EIATTR_CBANK_PARAM_SIZE
	.align		4
.L_53:
        /*08bc*/ 	.byte	0x03, 0x19
        /*08be*/ 	.short	0x0800


	//----- nvinfo : EIATTR_PARAM_CBANK
	.align		4
        /*08c0*/ 	.byte	0x04, 0x0a
        /*08c2*/ 	.short	(.L_55 - .L_54)
	.align		4
.L_54:
        /*08c4*/ 	.word	index@(.nv.constant0._ZN7cutlass13device_kernelINS_4gemm6kernel13GemmUniversalIN4cute5tupleIJiiiiEEENS1_10collective13CollectiveMmaINS1_35MainloopSm100TmaUmmaWarpSpecializedILi6ELi2ELi4ENS5_IJNS4_1CILi1EEESB_SB_EEEEENS5_IJNSA_ILi128EEESE_SE_EEENS_12float_e4m3_tENS5_IJlSB_lEEESG_SH_NS4_8TiledMMAINS4_8MMA_AtomIJNS4_10MMA_TraitsINS4_19SM100_MMA_F8F6F4_SSEJSG_SG_fSE_SE_NS4_17integral_constantINS4_4UMMA5MajorELSO_0EEESP_NSM_INSN_7ScaleInELSQ_0EEESR_EEEEEENS4_6LayoutISC_NS5_IJNSA_ILi0EEESV_SV_EEEEENS5_IJNS4_10UnderscoreESY_SY_EEEEENS4_13SM90_TMA_LOADENS4_14ComposedLayoutINS4_7SwizzleILi3ELi4ELi3EEENS4_18smem_ptr_flag_bitsILi8EEENSU_INS5_IJNSA_ILi8EEESE_EEENS5_IJSE_SB_EEEEEEEvNS4_8identityES11_S1B_vS1C_EENS_8epilogue10collective18CollectiveEpilogueINS1E_23Sm100TmaWarpSpecializedILi2ELi2ELi64ELb0ELb0EEEJSF_NS5_IJNSU_ISE_SB_EENSU_INSA_ILi64EEESB_EEEEESG_SH_SG_SH_NS1E_6fusion15FusionCallbacksIS1I_NS1N_17LinearCombinationISG_fSG_fLNS_15FloatRoundStyleE2EEESF_S1M_JEEENS4_5SM1004TMEM4LOAD26SM100_TMEM_LOAD_32dp32b64xES11_NS12_INS13_ILi2ELi4ELi3EEES16_NSU_INS5_IJS17_S1K_EEENS5_IJS1K_SB_EEEEEEENS4_39AutoVectorizingCopyWithAssumedAlignmentILi128EEENS4_14SM90_TMA_STOREES21_S23_S23_EEEvvEEEEvNT_6ParamsE)
        /*08c8*/ 	.short	0x0380
        /*08ca*/ 	.short	0x0800


	//----- nvinfo : EIATTR_SW_WAR
	.align		4
.L_55:
        /*08cc*/ 	.byte	0x04, 0x36
        /*08ce*/ 	.short	(.L_57 - .L_56)
.L_56:
        /*08d0*/ 	.word	0x00000008
.L_57:


//--------------------- .nv.callgraph             --------------------------
	.section	.nv.callgraph,"",@"SHT_CUDA_CALLGRAPH"
	.align	4
	.sectionentsize	8
	.align		4
        /*0000*/ 	.word	0x00000000
	.align		4
        /*0004*/ 	.word	0xffffffff
	.align		4
        /*0008*/ 	.word	index@(_ZN7cutlass13device_kernelINS_4gemm6kernel13GemmUniversalIN4cute5tupleIJiiiiEEENS1_10collective13CollectiveMmaINS1_35MainloopSm100TmaUmmaWarpSpecializedILi6ELi2ELi4ENS5_IJNS4_1CILi1EEESB_SB_EEEEENS5_IJNSA_ILi128EEESE_SE_EEENS_12float_e4m3_tENS5_IJlSB_lEEESG_SH_NS4_8TiledMMAINS4_8MMA_AtomIJNS4_10MMA_TraitsINS4_19SM100_MMA_F8F6F4_SSEJSG_SG_fSE_SE_NS4_17integral_constantINS4_4UMMA5MajorELSO_0EEESP_NSM_INSN_7ScaleInELSQ_0EEESR_EEEEEENS4_6LayoutISC_NS5_IJNSA_ILi0EEESV_SV_EEEEENS5_IJNS4_10UnderscoreESY_SY_EEEEENS4_13SM90_TMA_LOADENS4_14ComposedLayoutINS4_7SwizzleILi3ELi4ELi3EEENS4_18smem_ptr_flag_bitsILi8EEENSU_INS5_IJNSA_ILi8EEESE_EEENS5_IJSE_SB_EEEEEEEvNS4_8identityES11_S1B_vS1C_EENS_8epilogue10collective18CollectiveEpilogueINS1E_23Sm100TmaWarpSpecializedILi2ELi2ELi64ELb0ELb0EEEJSF_NS5_IJNSU_ISE_SB_EENSU_INSA_ILi64EEESB_EEEEESG_SH_SG_SH_NS1E_6fusion15FusionCallbacksIS1I_NS1N_17LinearCombinationISG_fSG_fLNS_15FloatRoundStyleE2EEESF_S1M_JEEENS4_5SM1004TMEM4LOAD26SM100_TMEM_LOAD_32dp32b64xES11_NS12_INS13_ILi2ELi4ELi3EEES16_NSU_INS5_IJS17_S1K_EEENS5_IJS1K_SB_EEEEEEENS4_39AutoVectorizingCopyWithAssumedAlignmentILi128EEENS4_14SM90_TMA_STOREES21_S23_S23_EEEvvEEEEvNT_6ParamsE)
	.align		4
        /*000c*/ 	.word	index@(__assertfail)
	.align		4
        /*0010*/ 	.word	0x00000000
	.align		4
        /*0014*/ 	.word	0xfffffffe
	.align		4
        /*0018*/ 	.word	0x00000000
	.align		4
        /*001c*/ 	.word	0xfffffffd
	.align		4
        /*0020*/ 	.word	0x00000000
	.align		4
        /*0024*/ 	.word	0xfffffffc


//--------------------- .nv.constant4             --------------------------
	.section	.nv.constant4,"a",@progbits
	.align	8
	.align		8
.nv.constant4:
        /*0000*/ 	.dword	__assertfail
	.align		8
        /*0008*/ 	.dword	__unnamed_1
	.align		8
        /*0010*/ 	.dword	__unnamed_2
	.align		8
        /*0018*/ 	.dword	_ZN40_INTERNAL_ef15b10a_4_k_cu_8f8ffa09_350944cuda3std3__45__cpo5beginE
	.align		8
        /*0020*/ 	.dword	_ZN40_INTERNAL_ef15b10a_4_k_cu_8f8ffa09_350944cuda3std3__45__cpo3endE
	.align		8
        /*0028*/ 	.dword	_ZN40_INTERNAL_ef15b10a_4_k_cu_8f8ffa09_350944cuda3std3__45__cpo6cbeginE
	.align		8
        /*0030*/ 	.dword	_ZN40_INTERNAL_ef15b10a_4_k_cu_8f8ffa09_350944cuda3std3__45__cpo4cendE
	.align		8
        /*0038*/ 	.dword	_ZN40_INTERNAL_ef15b10a_4_k_cu_8f8ffa09_350944cuda3std3__442_GLOBAL__N__ef15b10a_4_k_cu_8f8ffa09_350946ignoreE
	.align		8
        /*0040*/ 	.dword	_ZN40_INTERNAL_ef15b10a_4_k_cu_8f8ffa09_350944cuda3std3__419piecewise_constructE
	.align		8
        /*0048*/ 	.dword	_ZN40_INTERNAL_ef15b10a_4_k_cu_8f8ffa09_350944cuda3std3__48in_placeE
	.align		8
        /*0050*/ 	.dword	_ZN40_INTERNAL_ef15b10a_4_k_cu_8f8ffa09_350944cuda3std6ranges3__45__cpo4swapE
	.align		8
        /*0058*/ 	.dword	_ZN40_INTERNAL_ef15b10a_4_k_cu_8f8ffa09_350944cuda3std6ranges3__45__cpo9iter_moveE
	.align		8
        /*0060*/ 	.dword	_ZN40_INTERNAL_ef15b10a_4_k_cu_8f8ffa09_350944cute7productE
	.align		8
        /*0068*/ 	.dword	_ZN40_INTERNAL_ef15b10a_4_k_cu_8f8ffa09_350944cute1_E
	.align		8
        /*0070*/ 	.dword	$str$25
	.align		8
        /*0078*/ 	.dword	$str$26
	.align		8
        /*0080*/ 	.dword	$str$27
	.align		8
        /*0088*/ 	.dword	$str$28


//--------------------- .text._ZN7cutlass13device_kernelINS_4gemm6kernel13GemmUniversalIN4cute5tupleIJiiiiEEENS1_10collective13CollectiveMmaINS1_35MainloopSm100TmaUmmaWarpSpecializedILi6ELi2ELi4ENS5_IJNS4_1CILi1EEESB_SB_EEEEENS5_IJNSA_ILi128EEESE_SE_EEENS_12float_e4m3_tENS5_IJlSB_lEEESG_SH_NS4_8TiledMMAINS4_8MMA_AtomIJNS4_10MMA_TraitsINS4_19SM100_MMA_F8F6F4_SSEJSG_SG_fSE_SE_NS4_17integral_constantINS4_4UMMA5MajorELSO_0EEESP_NSM_INSN_7ScaleInELSQ_0EEESR_EEEEEENS4_6LayoutISC_NS5_IJNSA_ILi0EEESV_SV_EEEEENS5_IJNS4_10UnderscoreESY_SY_EEEEENS4_13SM90_TMA_LOADENS4_14ComposedLayoutINS4_7SwizzleILi3ELi4ELi3EEENS4_18smem_ptr_flag_bitsILi8EEENSU_INS5_IJNSA_ILi8EEESE_EEENS5_IJSE_SB_EEEEEEEvNS4_8identityES11_S1B_vS1C_EENS_8epilogue10collective18CollectiveEpilogueINS1E_23Sm100TmaWarpSpecializedILi2ELi2ELi64ELb0ELb0EEEJSF_NS5_IJNSU_ISE_SB_EENSU_INSA_ILi64EEESB_EEEEESG_SH_SG_SH_NS1E_6fusion15FusionCallbacksIS1I_NS1N_17LinearCombinationISG_fSG_fLNS_15FloatRoundStyleE2EEESF_S1M_JEEENS4_5SM1004TMEM4LOAD26SM100_TMEM_LOAD_32dp32b64xES11_NS12_INS13_ILi2ELi4ELi3EEES16_NSU_INS5_IJS17_S1K_EEENS5_IJS1K_SB_EEEEEEENS4_39AutoVectorizingCopyWithAssumedAlignmentILi128EEENS4_14SM90_TMA_STOREES21_S23_S23_EEEvvEEEEvNT_6ParamsE --------------------------
	.section	.text._ZN7cutlass13device_kernelINS_4gemm6kernel13GemmUniversalIN4cute5tupleIJiiiiEEENS1_10collective13CollectiveMmaINS1_35MainloopSm100TmaUmmaWarpSpecializedILi6ELi2ELi4ENS5_IJNS4_1CILi1EEESB_SB_EEEEENS5_IJNSA_ILi128EEESE_SE_EEENS_12float_e4m3_tENS5_IJlSB_lEEESG_SH_NS4_8TiledMMAINS4_8MMA_AtomIJNS4_10MMA_TraitsINS4_19SM100_MMA_F8F6F4_SSEJSG_SG_fSE_SE_NS4_17integral_constantINS4_4UMMA5MajorELSO_0EEESP_NSM_INSN_7ScaleInELSQ_0EEESR_EEEEEENS4_6LayoutISC_NS5_IJNSA_ILi0EEESV_SV_EEEEENS5_IJNS4_10UnderscoreESY_SY_EEEEENS4_13SM90_TMA_LOADENS4_14ComposedLayoutINS4_7SwizzleILi3ELi4ELi3EEENS4_18smem_ptr_flag_bitsILi8EEENSU_INS5_IJNSA_ILi8EEESE_EEENS5_IJSE_SB_EEEEEEEvNS4_8identityES11_S1B_vS1C_EENS_8epilogue10collective18CollectiveEpilogueINS1E_23Sm100TmaWarpSpecializedILi2ELi2ELi64ELb0ELb0EEEJSF_NS5_IJNSU_ISE_SB_EENSU_INSA_ILi64EEESB_EEEEESG_SH_SG_SH_NS1E_6fusion15FusionCallbacksIS1I_NS1N_17LinearCombinationISG_fSG_fLNS_15FloatRoundStyleE2EEESF_S1M_JEEENS4_5SM1004TMEM4LOAD26SM100_TMEM_LOAD_32dp32b64xES11_NS12_INS13_ILi2ELi4ELi3EEES16_NSU_INS5_IJS17_S1K_EEENS5_IJS1K_SB_EEEEEEENS4_39AutoVectorizingCopyWithAssumedAlignmentILi128EEENS4_14SM90_TMA_STOREES21_S23_S23_EEEvvEEEEvNT_6ParamsE,"ax",@progbits
	.align	128
.text._ZN7cutlass13device_kernelINS_4gemm6kernel13GemmUniversalIN4cute5tupleIJiiiiEEENS1_10collective13CollectiveMmaINS1_35MainloopSm100TmaUmmaWarpSpecializedILi6ELi2ELi4ENS5_IJNS4_1CILi1EEESB_SB_EEEEENS5_IJNSA_ILi128EEESE_SE_EEENS_12float_e4m3_tENS5_IJlSB_lEEESG_SH_NS4_8TiledMMAINS4_8MMA_AtomIJNS4_10MMA_TraitsINS4_19SM100_MMA_F8F6F4_SSEJSG_SG_fSE_SE_NS4_17integral_constantINS4_4UMMA5MajorELSO_0EEESP_NSM_INSN_7ScaleInELSQ_0EEESR_EEEEEENS4_6LayoutISC_NS5_IJNSA_ILi0EEESV_SV_EEEEENS5_IJNS4_10UnderscoreESY_SY_EEEEENS4_13SM90_TMA_LOADENS4_14ComposedLayoutINS4_7SwizzleILi3ELi4ELi3EEENS4_18smem_ptr_flag_bitsILi8EEENSU_INS5_IJNSA_ILi8EEESE_EEENS5_IJSE_SB_EEEEEEEvNS4_8identityES11_S1B_vS1C_EENS_8epilogue10collective18CollectiveEpilogueINS1E_23Sm100TmaWarpSpecializedILi2ELi2ELi64ELb0ELb0EEEJSF_NS5_IJNSU_ISE_SB_EENSU_INSA_ILi64EEESB_EEEEESG_SH_SG_SH_NS1E_6fusion15FusionCallbacksIS1I_NS1N_17LinearCombinationISG_fSG_fLNS_15FloatRoundStyleE2EEESF_S1M_JEEENS4_5SM1004TMEM4LOAD26SM100_TMEM_LOAD_32dp32b64xES11_NS12_INS13_ILi2ELi4ELi3EEES16_NSU_INS5_IJS17_S1K_EEENS5_IJS1K_SB_EEEEEEENS4_39AutoVectorizingCopyWithAssumedAlignmentILi128EEENS4_14SM90_TMA_STOREES21_S23_S23_EEEvvEEEEvNT_6ParamsE:
        .type           _ZN7cutlass13device_kernelINS_4gemm6kernel13GemmUniversalIN4cute5tupleIJiiiiEEENS1_10collective13CollectiveMmaINS1_35MainloopSm100TmaUmmaWarpSpecializedILi6ELi2ELi4ENS5_IJNS4_1CILi1EEESB_SB_EEEEENS5_IJNSA_ILi128EEESE_SE_EEENS_12float_e4m3_tENS5_IJlSB_lEEESG_SH_NS4_8TiledMMAINS4_8MMA_AtomIJNS4_10MMA_TraitsINS4_19SM100_MMA_F8F6F4_SSEJSG_SG_fSE_SE_NS4_17integral_constantINS4_4UMMA5MajorELSO_0EEESP_NSM_INSN_7ScaleInELSQ_0EEESR_EEEEEENS4_6LayoutISC_NS5_IJNSA_ILi0EEESV_SV_EEEEENS5_IJNS4_10UnderscoreESY_SY_EEEEENS4_13SM90_TMA_LOADENS4_14ComposedLayoutINS4_7SwizzleILi3ELi4ELi3EEENS4_18smem_ptr_flag_bitsILi8EEENSU_INS5_IJNSA_ILi8EEESE_EEENS5_IJSE_SB_EEEEEEEvNS4_8identityES11_S1B_vS1C_EENS_8epilogue10collective18CollectiveEpilogueINS1E_23Sm100TmaWarpSpecializedILi2ELi2ELi64ELb0ELb0EEEJSF_NS5_IJNSU_ISE_SB_EENSU_INSA_ILi64EEESB_EEEEESG_SH_SG_SH_NS1E_6fusion15FusionCallbacksIS1I_NS1N_17LinearCombinationISG_fSG_fLNS_15FloatRoundStyleE2EEESF_S1M_JEEENS4_5SM1004TMEM4LOAD26SM100_TMEM_LOAD_32dp32b64xES11_NS12_INS13_ILi2ELi4ELi3EEES16_NSU_INS5_IJS17_S1K_EEENS5_IJS1K_SB_EEEEEEENS4_39AutoVectorizingCopyWithAssumedAlignmentILi128EEENS4_14SM90_TMA_STOREES21_S23_S23_EEEvvEEEEvNT_6ParamsE,@function
        .size           _ZN7cutlass13device_kernelINS_4gemm6kernel13GemmUniversalIN4cute5tupleIJiiiiEEENS1_10collective13CollectiveMmaINS1_35MainloopSm100TmaUmmaWarpSpecializedILi6ELi2ELi4ENS5_IJNS4_1CILi1EEESB_SB_EEEEENS5_IJNSA_ILi128EEESE_SE_EEENS_12float_e4m3_tENS5_IJlSB_lEEESG_SH_NS4_8TiledMMAINS4_8MMA_AtomIJNS4_10MMA_TraitsINS4_19SM100_MMA_F8F6F4_SSEJSG_SG_fSE_SE_NS4_17integral_constantINS4_4UMMA5MajorELSO_0EEESP_NSM_INSN_7ScaleInELSQ_0EEESR_EEEEEENS4_6LayoutISC_NS5_IJNSA_ILi0EEESV_SV_EEEEENS5_IJNS4_10UnderscoreESY_SY_EEEEENS4_13SM90_TMA_LOADENS4_14ComposedLayoutINS4_7SwizzleILi3ELi4ELi3EEENS4_18smem_ptr_flag_bitsILi8EEENSU_INS5_IJNSA_ILi8EEESE_EEENS5_IJSE_SB_EEEEEEEvNS4_8identityES11_S1B_vS1C_EENS_8epilogue10collective18CollectiveEpilogueINS1E_23Sm100TmaWarpSpecializedILi2ELi2ELi64ELb0ELb0EEEJSF_NS5_IJNSU_ISE_SB_EENSU_INSA_ILi64EEESB_EEEEESG_SH_SG_SH_NS1E_6fusion15FusionCallbacksIS1I_NS1N_17LinearCombinationISG_fSG_fLNS_15FloatRoundStyleE2EEESF_S1M_JEEENS4_5SM1004TMEM4LOAD26SM100_TMEM_LOAD_32dp32b64xES11_NS12_INS13_ILi2ELi4ELi3EEES16_NSU_INS5_IJS17_S1K_EEENS5_IJS1K_SB_EEEEEEENS4_39AutoVectorizingCopyWithAssumedAlignmentILi128EEENS4_14SM90_TMA_STOREES21_S23_S23_EEEvvEEEEvNT_6ParamsE,(.L_x_149 - _ZN7cutlass13device_kernelINS_4gemm6kernel13GemmUniversalIN4cute5tupleIJiiiiEEENS1_10collective13CollectiveMmaINS1_35MainloopSm100TmaUmmaWarpSpecializedILi6ELi2ELi4ENS5_IJNS4_1CILi1EEESB_SB_EEEEENS5_IJNSA_ILi128EEESE_SE_EEENS_12float_e4m3_tENS5_IJlSB_lEEESG_SH_NS4_8TiledMMAINS4_8MMA_AtomIJNS4_10MMA_TraitsINS4_19SM100_MMA_F8F6F4_SSEJSG_SG_fSE_SE_NS4_17integral_constantINS4_4UMMA5MajorELSO_0EEESP_NSM_INSN_7ScaleInELSQ_0EEESR_EEEEEENS4_6LayoutISC_NS5_IJNSA_ILi0EEESV_SV_EEEEENS5_IJNS4_10UnderscoreESY_SY_EEEEENS4_13SM90_TMA_LOADENS4_14ComposedLayoutINS4_7SwizzleILi3ELi4ELi3EEENS4_18smem_ptr_flag_bitsILi8EEENSU_INS5_IJNSA_ILi8EEESE_EEENS5_IJSE_SB_EEEEEEEvNS4_8identityES11_S1B_vS1C_EENS_8epilogue10collective18CollectiveEpilogueINS1E_23Sm100TmaWarpSpecializedILi2ELi2ELi64ELb0ELb0EEEJSF_NS5_IJNSU_ISE_SB_EENSU_INSA_ILi64EEESB_EEEEESG_SH_SG_SH_NS1E_6fusion15FusionCallbacksIS1I_NS1N_17LinearCombinationISG_fSG_fLNS_15FloatRoundStyleE2EEESF_S1M_JEEENS4_5SM1004TMEM4LOAD26SM100_TMEM_LOAD_32dp32b64xES11_NS12_INS13_ILi2ELi4ELi3EEES16_NSU_INS5_IJS17_S1K_EEENS5_IJS1K_SB_EEEEEEENS4_39AutoVectorizingCopyWithAssumedAlignmentILi128EEENS4_14SM90_TMA_STOREES21_S23_S23_EEEvvEEEEvNT_6ParamsE)
        .other          _ZN7cutlass13device_kernelINS_4gemm6kernel13GemmUniversalIN4cute5tupleIJiiiiEEENS1_10collective13CollectiveMmaINS1_35MainloopSm100TmaUmmaWarpSpecializedILi6ELi2ELi4ENS5_IJNS4_1CILi1EEESB_SB_EEEEENS5_IJNSA_ILi128EEESE_SE_EEENS_12float_e4m3_tENS5_IJlSB_lEEESG_SH_NS4_8TiledMMAINS4_8MMA_AtomIJNS4_10MMA_TraitsINS4_19SM100_MMA_F8F6F4_SSEJSG_SG_fSE_SE_NS4_17integral_constantINS4_4UMMA5MajorELSO_0EEESP_NSM_INSN_7ScaleInELSQ_0EEESR_EEEEEENS4_6LayoutISC_NS5_IJNSA_ILi0EEESV_SV_EEEEENS5_IJNS4_10UnderscoreESY_SY_EEEEENS4_13SM90_TMA_LOADENS4_14ComposedLayoutINS4_7SwizzleILi3ELi4ELi3EEENS4_18smem_ptr_flag_bitsILi8EEENSU_INS5_IJNSA_ILi8EEESE_EEENS5_IJSE_SB_EEEEEEEvNS4_8identityES11_S1B_vS1C_EENS_8epilogue10collective18CollectiveEpilogueINS1E_23Sm100TmaWarpSpecializedILi2ELi2ELi64ELb0ELb0EEEJSF_NS5_IJNSU_ISE_SB_EENSU_INSA_ILi64EEESB_EEEEESG_SH_SG_SH_NS1E_6fusion15FusionCallbacksIS1I_NS1N_17LinearCombinationISG_fSG_fLNS_15FloatRoundStyleE2EEESF_S1M_JEEENS4_5SM1004TMEM4LOAD26SM100_TMEM_LOAD_32dp32b64xES11_NS12_INS13_ILi2ELi4ELi3EEES16_NSU_INS5_IJS17_S1K_EEENS5_IJS1K_SB_EEEEEEENS4_39AutoVectorizingCopyWithAssumedAlignmentILi128EEENS4_14SM90_TMA_STOREES21_S23_S23_EEEvvEEEEvNT_6ParamsE,@"STO_CUDA_ENTRY STV_DEFAULT"
_ZN7cutlass13device_kernelINS_4gemm6kernel13GemmUniversalIN4cute5tupleIJiiiiEEENS1_10collective13CollectiveMmaINS1_35MainloopSm100TmaUmmaWarpSpecializedILi6ELi2ELi4ENS5_IJNS4_1CILi1EEESB_SB_EEEEENS5_IJNSA_ILi128EEESE_SE_EEENS_12float_e4m3_tENS5_IJlSB_lEEESG_SH_NS4_8TiledMMAINS4_8MMA_AtomIJNS4_10MMA_TraitsINS4_19SM100_MMA_F8F6F4_SSEJSG_SG_fSE_SE_NS4_17integral_constantINS4_4UMMA5MajorELSO_0EEESP_NSM_INSN_7ScaleInELSQ_0EEESR_EEEEEENS4_6LayoutISC_NS5_IJNSA_ILi0EEESV_SV_EEEEENS5_IJNS4_10UnderscoreESY_SY_EEEEENS4_13SM90_TMA_LOADENS4_14ComposedLayoutINS4_7SwizzleILi3ELi4ELi3EEENS4_18smem_ptr_flag_bitsILi8EEENSU_INS5_IJNSA_ILi8EEESE_EEENS5_IJSE_SB_EEEEEEEvNS4_8identityES11_S1B_vS1C_EENS_8epilogue10collective18CollectiveEpilogueINS1E_23Sm100TmaWarpSpecializedILi2ELi2ELi64ELb0ELb0EEEJSF_NS5_IJNSU_ISE_SB_EENSU_INSA_ILi64EEESB_EEEEESG_SH_SG_SH_NS1E_6fusion15FusionCallbacksIS1I_NS1N_17LinearCombinationISG_fSG_fLNS_15FloatRoundStyleE2EEESF_S1M_JEEENS4_5SM1004TMEM4LOAD26SM100_TMEM_LOAD_32dp32b64xES11_NS12_INS13_ILi2ELi4ELi3EEES16_NSU_INS5_IJS17_S1K_EEENS5_IJS1K_SB_EEEEEEENS4_39AutoVectorizingCopyWithAssumedAlignmentILi128EEENS4_14SM90_TMA_STOREES21_S23_S23_EEEvvEEEEvNT_6ParamsE:
[----:B------:R-:W1:Y:S01]  /*0000*/  LDC R1, c[0x0][0x37c] ;  /* 0x0000df00ff017b82 */ /* 0x000e620000000800 */
[----:B------:R-:W2:Y:S01]  /*0010*/  S2R R189, SR_TID.X ;  /* 0x0000000000bd7919 */ /* 0x000ea20000002100 */
[----:B------:R-:W3:Y:S01]  /*0020*/  LDCU.64 UR4, c[0x0][0x890] ;  /* 0x00011200ff0477ac */ /* 0x000ee20008000a00 */
[----:B------:R-:W-:Y:S02]  /*0030*/  PRMT R171, RZ, 0x7610, R171 ;  /* 0x00007610ffab7816 */ /* 0x000fe400000000ab */
[----:B------:R-:W-:Y:S01]  /*0040*/  ELECT P5, URZ, PT ;  /* 0x0000000000ff782f */ /* 0x000fe200038a0000 */
[----:B------:R-:W4:Y:S01]  /*0050*/  LDCU.64 UR46, c[0x0][0x358] ;  /* 0x00006b00ff2e77ac */ /* 0x000f220008000a00 */
[----:B---3--:R-:W-:-:S04]  /*0060*/  UISETP.NE.U32.AND UP0, UPT, UR4, URZ, UPT ;  /* 0x000000ff0400728c */ /* 0x008fc8000bf05070 */
[----:B------:R-:W-:Y:S01]  /*0070*/  UISETP.NE.AND.EX UP0, UPT, UR5, URZ, UPT, UP0 ;  /* 0x000000ff0500728c */ /* 0x000fe2000bf05300 */
[----:B--2---:R-:W-:-:S05]  /*0080*/  SHF.R.U32.HI R173, RZ, 0x5, R189 ;  /* 0x00000005ffad7819 */ /* 0x004fca00000116bd */
[----:B------:R-:W2:Y:S02]  /*0090*/  SHFL.IDX PT, R0, R173, RZ, 0x1f ;  /* 0x00001fffad007589 */ /* 0x000ea400000e0000 */
[----:B--2---:R-:W-:Y:S01]  /*00a0*/  R2UR UR8, R0 ;  /* 0x00000000000872ca */ /* 0x004fe200000e0000 */
[----:B-1--4-:R-:W-:-:S14]  /*00b0*/  BRA.U UP0, `(.L_x_0) ;  /* 0x00000001002c7547 */ /* 0x012fdc000b800000 */
[----:B------:R-:W1:Y:S02]  /*00c0*/  LDCU.64 UR6, c[0x0][0x888] ;  /* 0x00011100ff0677ac */ /* 0x000e640008000a00 */
[----:B-1----:R-:W-:-:S04]  /*00d0*/  UISETP.NE.U32.AND UP0, UPT, UR6, URZ, UPT ;  /* 0x000000ff0600728c */ /* 0x002fc8000bf05070 */
[----:B------:R-:W-:-:S09]  /*00e0*/  UISETP.NE.AND.EX UP0, UPT, UR7, URZ, UPT, UP0 ;  /* 0x000000ff0700728c */ /* 0x000fd2000bf05300 */
[----:B------:R-:W-:Y:S05]  /*00f0*/  BRA.U !UP0, `(.L_x_1) ;  /* 0x0000000108107547 */ /* 0x000fea000b800000 */
[----:B------:R-:W1:Y:S02]  /*0100*/  LDC.64 R2, c[0x0][0x888] ;  /* 0x00022200ff027b82 */ /* 0x000e640000000a00 */
[----:B-1----:R1:W5:Y:S01]  /*0110*/  LDG.E R81, desc[UR46][R2.64] ;  /* 0x0000002e02517981 */ /* 0x002362000c1e1900 */
[----:B------:R-:W-:Y:S01]  /*0120*/  HFMA2 R171, -RZ, RZ, 0, 5.9604644775390625e-08 ;  /* 0x00000001ffab7431 */ /* 0x000fe200000001ff */
[----:B------:R-:W-:Y:S05]  /*0130*/  BRA `(.L_x_0) ;  /* 0x00000000000c7947 */ /* 0x000fea0003800000 */
.L_x_1:
[----:B------:R-:W1:Y:S01]  /*0140*/  LDCU UR6, c[0x0][0x880] ;  /* 0x00011000ff0677ac */ /* 0x000e620008000800 */
[----:B------:R-:W-:Y:S01]  /*0150*/  HFMA2 R171, -RZ, RZ, 0, 5.9604644775390625e-08 ;  /* 0x00000001ffab7431 */ /* 0x000fe200000001ff */
[----:B-1----:R-:W-:-:S07]  /*0160*/  MOV R81, UR6 ;  /* 0x0000000600517c02 */ /* 0x002fce0008000f00 */
.L_x_0:
[----:B------:R-:W2:Y:S02]  /*0170*/  LDCU.64 UR6, c[0x0][0x8b0] ;  /* 0x00011600ff0677ac */ /* 0x000ea40008000a00 */
[----:B--2---:R-:W-:-:S04]  /*0180*/  UISETP.NE.U32.AND UP0, UPT, UR6, URZ, UPT ;  /* 0x000000ff0600728c */ /* 0x004fc8000bf05070 */
[----:B------:R-:W-:-:S09]  /*0190*/  UISETP.NE.AND.EX UP0, UPT, UR7, URZ, UPT, UP0 ;  /* 0x000000ff0700728c */ /* 0x000fd2000bf05300 */
[----:B------:R-:W-:Y:S05]  /*01a0*/  BRA.U UP0, `(.L_x_2) ;  /* 0x0000000100247547 */ /* 0x000fea000b800000 */
[----:B------:R-:W2:Y:S02]  /*01b0*/  LDCU.64 UR6, c[0x0][0x8a8] ;  /* 0x00011500ff0677ac */ /* 0x000ea40008000a00 */
[----:B--2---:R-:W-:-:S04]  /*01c0*/  UISETP.NE.U32.AND UP0, UPT, UR6, URZ, UPT ;  /* 0x000000ff0600728c */ /* 0x004fc8000bf05070 */
[----:B------:R-:W-:-:S09]  /*01d0*/  UISETP.NE.AND.EX UP0, UPT, UR7, URZ, UPT, UP0 ;  /* 0x000000ff0700728c */ /* 0x000fd2000bf05300 */
[----:B------:R-:W-:Y:S05]  /*01e0*/  BRA.U !UP0, `(.L_x_3) ;  /* 0x00000001080c7547 */ /* 0x000fea000b800000 */
[----:B------:R-:W2:Y:S02]  /*01f0*/  LDC.64 R78, c[0x0][0x8a8] ;  /* 0x00022a00ff4e7b82 */ /* 0x000ea40000000a00 */
[----:B--2---:R2:W5:Y:S01]  /*0200*/  LDG.E R78, desc[UR46][R78.64] ;  /* 0x0000002e4e4e7981 */ /* 0x004562000c1e1900 */
[----:B------:R-:W-:Y:S05]  /*0210*/  BRA `(.L_x_2) ;  /* 0x0000000000087947 */ /* 0x000fea0003800000 */
.L_x_3:
[----:B------:R-:W2:Y:S02]  /*0220*/  LDCU UR6, c[0x0][0x8a0] ;  /* 0x00011400ff0677ac */ /* 0x000ea40008000800 */
[----:B--2---:R-:W-:Y:S02]  /*0230*/  MOV R78, UR6 ;  /* 0x00000006004e7c02 */ /* 0x004fe40008000f00 */
.L_x_2:
[----:B------:R-:W-:Y:S01]  /*0240*/  IMAD.U32 R0, RZ, RZ, UR8 ;  /* 0x00000008ff007e24 */ /* 0x000fe2000f8e00ff */
[----:B------:R-:W-:Y:S04]  /*0250*/  BSSY.RECONVERGENT B0, `(.L_x_4) ;  /* 0x000000c000007945 */ /* 0x000fe80003800200 */
[C---:B------:R-:W-:Y:S02]  /*0260*/  ISETP.NE.OR P1, PT, R0.reuse, 0x1, !P5 ;  /* 0x000000010000780c */ /* 0x040fe40006f25670 */
[----:B------:R-:W-:-:S11]  /*0270*/  ISETP.NE.OR P0, PT, R0, 0x3, !P5 ;  /* 0x000000030000780c */ /* 0x000fd60006f05670 */
[----:B------:R-:W-:Y:S05]  /*0280*/  @P1 BRA `(.L_x_5) ;  /* 0x0000000000201947 */ /* 0x000fea0003800000 */
[----:B------:R-:W3:Y:S02]  /*0290*/  LDCU.64 UR6, c[0x0][0x348] ;  /* 0x00006900ff0677ac */ /* 0x000ee40008000a00 */
[----:B---3--:R-:W-:Y:S02]  /*02a0*/  UIADD3 UR10, UP1, UPT, UR6, 0x80, URZ ;  /* 0x00000080060a7890 */ /* 0x008fe4000ff3e0ff */
[----:B------:R-:W-:Y:S02]  /*02b0*/  UIADD3 UR6, UP0, UPT, UR6, 0x180, URZ ;  /* 0x0000018006067890 */ /* 0x000fe4000ff1e0ff */
[----:B------:R-:W-:Y:S02]  /*02c0*/  UIADD3.X UR11, UPT, UPT, URZ, UR7, URZ, UP1, !UPT ;  /* 0x00000007ff0b7290 */ /* 0x000fe40008ffe4ff */
[----:B------:R-:W-:-:S07]  /*02d0*/  UIADD3.X UR7, UPT, UPT, URZ, UR7, URZ, UP0, !UPT ;  /* 0x00000007ff077290 */ /* 0x000fce00087fe4ff */
[----:B------:R3:W-:Y:S02]  /*02e0*/  UTMACCTL.PF [UR10] ;  /* 0x000000000a0079b9 */ /* 0x0007e40008040000 */
[----:B------:R3:W-:Y:S02]  /*02f0*/  UTMACCTL.PF [UR6] ;  /* 0x00000000060079b9 */ /* 0x0007e40008040000 */
[----:B---3--:R-:W-:Y:S01]  /*0300*/  NOP ;  /* 0x0000000000007918 */ /* 0x008fe20000000000 */
.L_x_5:
[----:B------:R-:W-:Y:S05]  /*0310*/  BSYNC.RECONVERGENT B0 ;  /* 0x0000000000007941 */ /* 0x000fea0003800200 */
.L_x_4:
[----:B------:R-:W-:Y:S04]  /*0320*/  BSSY.RECONVERGENT B0, `(.L_x_6) ;  /* 0x000000a000007945 */ /* 0x000fe80003800200 */
        /* <DEDUP_REMOVED lines=9> */
.L_x_7:
[----:B------:R-:W-:Y:S05]  /*03c0*/  BSYNC.RECONVERGENT B0 ;  /* 0x0000000000007941 */ /* 0x000fea0003800200 */
.L_x_6:
[----:B------:R-:W3:Y:S01]  /*03d0*/  LDCU.64 UR6, c[0x0][0x888] ;  /* 0x00011100ff0677ac */ /* 0x000ee20008000a00 */
[----:B------:R-:W-:Y:S02]  /*03e0*/  UISETP.EQ.U32.AND UP1, UPT, UR4, URZ, UPT ;  /* 0x000000ff0400728c */ /* 0x000fe4000bf22070 */
[----:B------:R-:W-:Y:S02]  /*03f0*/  UPLOP3.LUT UP2, UPT, UPT, UPT, UPT, 0x80, 0x8 ;  /* 0x000000000008789c */ /* 0x000fe40003f4f070 */
[----:B---3--:R-:W-:-:S04]  /*0400*/  UISETP.NE.U32.AND UP0, UPT, UR6, URZ, UPT ;  /* 0x000000ff0600728c */ /* 0x008fc8000bf05070 */
[----:B------:R-:W-:-:S04]  /*0410*/  UISETP.NE.AND.EX UP0, UPT, UR7, URZ, UPT, UP0 ;  /* 0x000000ff0700728c */ /* 0x000fc8000bf05300 */
[----:B------:R-:W-:-:S04]  /*0420*/  UISETP.EQ.OR.EX UP3, UPT, UR5, URZ, !UP0, UP1 ;  /* 0x000000ff0500728c */ /* 0x000fc8000c762710 */
[----:B------:R-:W-:-:S05]  /*0430*/  UP2UR UR50, UPR, URZ, 0x8 ;  /* 0x00000008ff327883 */ /* 0x000fca0008000000 */
[----:B------:R-:W-:Y:S07]  /*0440*/  BRA.U !UP3, `(.L_x_8) ;  /* 0x000000010b207547 */ /* 0x000fee000b800000 */
[----:B------:R-:W-:Y:S01]  /*0450*/  UISETP.NE.U32.AND UP2, UPT, UR4, URZ, UPT ;  /* 0x000000ff0400728c */ /* 0x000fe2000bf45070 */
[----:B-----5:R-:W-:Y:S01]  /*0460*/  FSETP.NEU.AND P0, PT, R81, RZ, PT ;  /* 0x000000ff5100720b */ /* 0x020fe20003f0d000 */
[----:B------:R-:W-:Y:S02]  /*0470*/  USEL UR4, URZ, 0xffffffff, UP0 ;  /* 0xffffffffff047887 */ /* 0x000fe40008000000 */
[----:B------:R-:W-:-:S10]  /*0480*/  UISETP.NE.AND.EX UP2, UPT, UR5, URZ, UPT, UP2 ;  /* 0x000000ff0500728c */ /* 0x000fd4000bf45320 */
[----:B------:R-:W-:Y:S01]  /*0490*/  VOTEU.ANY UP1, P0 ;  /* 0x0000000000ff7886 */ /* 0x000fe20000020100 */
[----:B------:R-:W-:-:S04]  /*04a0*/  @!UP2 USEL UR4, URZ, 0xffffffff, UP1 ;  /* 0xffffffffff04a887 */ /* 0x000fc80008800000 */
[----:B------:R-:W-:-:S04]  /*04b0*/  ULOP3.LUT UR4, UR4, 0x1, URZ, 0xc0, !UPT ;  /* 0x0000000104047892 */ /* 0x000fc8000f8ec0ff */
[----:B------:R-:W-:-:S11]  /*04c0*/  UISETP.NE.U32.AND UP2, UPT, UR4, 0x1, UPT ;  /* 0x000000010400788c */ /* 0x000fd6000bf45070 */
.L_x_8:
[----:B-1----:R-:W1:Y:S01]  /*04d0*/  SHFL.IDX PT, R2, R173, RZ, 0x1f ;  /* 0x00001fffad027589 */ /* 0x002e6200000e0000 */
[----:B------:R-:W-:-:S04]  /*04e0*/  UISETP.NE.AND UP1, UPT, UR8, 0x2, UPT ;  /* 0x000000020800788c */ /* 0x000fc8000bf25270 */
[----:B------:R-:W-:Y:S01]  /*04f0*/  USEL UR6, URZ, 0x1, UP1 ;  /* 0x00000001ff067887 */ /* 0x000fe20008800000 */
[----:B-1----:R-:W-:-:S13]  /*0500*/  ISETP.NE.AND P0, PT, R2, RZ, PT ;  /* 0x000000ff0200720c */ /* 0x002fda0003f05270 */
[----:B------:R-:W-:Y:S05]  /*0510*/  @P0 BRA `(.L_x_9) ;  /* 0x0000000000580947 */ /* 0x000fea0003800000 */
[----:B------:R-:W1:Y:S01]  /*0520*/  S2UR UR5, SR_CgaCtaId ;  /* 0x00000000000579c3 */ /* 0x000e620000008800 */
[----:B------:R-:W-:Y:S01]  /*0530*/  UMOV UR7, 0x400 ;  /* 0x0000040000077882 */ /* 0x000fe20000000000 */
[----:B------:R-:W-:Y:S01]  /*0540*/  UMOV UR4, 0x1 ;  /* 0x0000000100047882 */ /* 0x000fe20000000000 */
[----:B------:R-:W-:Y:S01]  /*0550*/  ELECT P0, URZ, PT ;  /* 0x0000000000ff782f */ /* 0x000fe20003800000 */
[----:B------:R-:W-:-:S04]  /*0560*/  UIADD3 UR10, UPT, UPT, -UR4, 0x100000, URZ ;  /* 0x00100000040a7890 */ /* 0x000fc8000fffe1ff */
[----:B------:R-:W-:Y:S02]  /*0570*/  USHF.L.U32 UR11, UR10, 0xb, URZ ;  /* 0x0000000b0a0b7899 */ /* 0x000fe400080006ff */
[----:B------:R-:W-:Y:S02]  /*0580*/  USHF.L.U32 UR10, UR10, 0x1, URZ ;  /* 0x000000010a0a7899 */ /* 0x000fe400080006ff */
[----:B-1----:R-:W-:Y:S01]  /*0590*/  ULEA UR5, UR5, UR7, 0x18 ;  /* 0x0000000705057291 */ /* 0x002fe2000f8ec0ff */
[----:B------:R-:W1:Y:S11]  /*05a0*/  FENCE.VIEW.ASYNC.S ;  /* 0x00000000000073c6 */ /* 0x000e760000000000 */
[----:B-1----:R1:W3:Y:S01]  /*05b0*/  SYNCS.EXCH.64 URZ, [UR5], UR10 ;  /* 0x0000000a05ff75b2 */ /* 0x0022e20008000100 */
[----:B------:R1:W4:Y:S01]  /*05c0*/  SYNCS.EXCH.64 URZ, [UR5+0x30], UR10 ;  /* 0x0000300a05ff75b2 */ /* 0x0003220008000100 */
[----:B------:R1:W1:Y:S01]  /*05d0*/  SYNCS.EXCH.64 URZ, [UR5+0x8], UR10 ;  /* 0x0000080a05ff75b2 */ /* 0x0002620008000100 */
        /* <DEDUP_REMOVED lines=9> */
[----:B------:R-:W-:Y:S01]  /*0670*/  NOP ;  /* 0x0000000000007918 */ /* 0x000fe20000000000 */
.L_x_9:
[----:B------:R-:W2:Y:S01]  /*0680*/  SHFL.IDX PT, R2, R173, RZ, 0x1f ;  /* 0x00001fffad027589 */ /* 0x000ea200000e0000 */
[----:B------:R-:W-:Y:S01]  /*0690*/  NOP ;  /* 0x0000000000007918 */ /* 0x000fe20000000000 */
[----:B--2---:R-:W-:-:S13]  /*06a0*/  ISETP.NE.AND P0, PT, R2, 0x1, PT ;  /* 0x000000010200780c */ /* 0x004fda0003f05270 */
[----:B------:R-:W-:Y:S05]  /*06b0*/  @P0 BRA `(.L_x_10) ;  /* 0x0000000000480947 */ /* 0x000fea0003800000 */
[----:B------:R-:W2:Y:S01]  /*06c0*/  S2UR UR7, SR_CgaCtaId ;  /* 0x00000000000779c3 */ /* 0x000ea20000008800 */
[----:B------:R-:W-:Y:S01]  /*06d0*/  UMOV UR9, 0x400 ;  /* 0x0000040000097882 */ /* 0x000fe20000000000 */
[----:B-1----:R-:W-:Y:S01]  /*06e0*/  UMOV UR5, 0x20 ;  /* 0x0000002000057882 */ /* 0x002fe20000000000 */
[----:B------:R-:W-:Y:S01]  /*06f0*/  UMOV UR4, 0x80 ;  /* 0x0000008000047882 */ /* 0x000fe20000000000 */
[----:B------:R-:W-:-:S04]  /*0700*/  UIADD3 UR10, UPT, UPT, -UR5, 0x100000, URZ ;  /* 0x00100000050a7890 */ /* 0x000fc8000fffe1ff */
[----:B------:R-:W-:Y:S02]  /*0710*/  USHF.L.U32 UR11, UR10, 0xb, URZ ;  /* 0x0000000b0a0b7899 */ /* 0x000fe400080006ff */
[----:B------:R-:W-:Y:S02]  /*0720*/  USHF.L.U32 UR10, UR10, 0x1, URZ ;  /* 0x000000010a0a7899 */ /* 0x000fe400080006ff */
[----:B------:R-:W-:-:S04]  /*0730*/  UIADD3 UR4, UPT, UPT, -UR4, 0x100000, URZ ;  /* 0x0010000004047890 */ /* 0x000fc8000fffe1ff */
[----:B------:R-:W-:Y:S02]  /*0740*/  USHF.L.U32 UR5, UR4, 0xb, URZ ;  /* 0x0000000b04057899 */ /* 0x000fe400080006ff */
[----:B------:R-:W-:Y:S01]  /*0750*/  USHF.L.U32 UR4, UR4, 0x1, URZ ;  /* 0x0000000104047899 */ /* 0x000fe200080006ff */
[----:B------:R-:W-:Y:S01]  /*0760*/  ELECT P0, URZ, PT ;  /* 0x0000000000ff782f */ /* 0x000fe20003800000 */
[----:B--2---:R-:W-:Y:S01]  /*0770*/  ULEA UR7, UR7, UR9, 0x18 ;  /* 0x0000000907077291 */ /* 0x004fe2000f8ec0ff */
[----:B------:R-:W1:Y:S11]  /*0780*/  FENCE.VIEW.ASYNC.S ;  /* 0x00000000000073c6 */ /* 0x000e760000000000 */
[----:B-1----:R2:W1:Y:S01]  /*0790*/  SYNCS.EXCH.64 URZ, [UR7+0x60], UR10 ;  /* 0x0000600a07ff75b2 */ /* 0x0024620008000100 */
[----:B------:R2:W1:Y:S01]  /*07a0*/  SYNCS.EXCH.64 URZ, [UR7+0x70], UR4 ;  /* 0x0000700407ff75b2 */ /* 0x0004620008000100 */
[----:B------:R2:W1:Y:S01]  /*07b0*/  SYNCS.EXCH.64 URZ, [UR7+0x68], UR10 ;  /* 0x0000680a07ff75b2 */ /* 0x0004620008000100 */
[----:B------:R2:W1:Y:S02]  /*07c0*/  SYNCS.EXCH.64 URZ, [UR7+0x78], UR4 ;  /* 0x0000780407ff75b2 */ /* 0x0004640008000100 */
[----:B--2---:R-:W-:Y:S01]  /*07d0*/  NOP ;  /* 0x0000000000007918 */ /* 0x004fe20000000000 */
.L_x_10:
[----:B------:R-:W2:Y:S01]  /*07e0*/  SHFL.IDX PT, R2, R173, RZ, 0x1f ;  /* 0x00001fffad027589 */ /* 0x000ea200000e0000 */
[----:B------:R-:W-:Y:S01]  /*07f0*/  NOP ;  /* 0x0000000000007918 */ /* 0x000fe20000000000 */
[----:B--2---:R-:W-:-:S13]  /*0800*/  ISETP.NE.AND P0, PT, R2, 0x3, PT ;  /* 0x000000030200780c */ /* 0x004fda0003f05270 */
[----:B------:R-:W-:Y:S05]  /*0810*/  @P0 BRA `(.L_x_11) ;  /* 0x0000000000300947 */ /* 0x000fea0003800000 */
[----:B-1----:R-:W1:Y:S01]  /*0820*/  S2UR UR5, SR_CgaCtaId ;  /* 0x00000000000579c3 */ /* 0x002e620000008800 */
        /* <DEDUP_REMOVED lines=8> */
[----:B-1----:R2:W1:Y:S01]  /*08b0*/  SYNCS.EXCH.64 URZ, [UR5+0x80], UR10 ;  /* 0x0000800a05ff75b2 */ /* 0x0024620008000100 */
[----:B------:R2:W1:Y:S02]  /*08c0*/  SYNCS.EXCH.64 URZ, [UR5+0x88], UR10 ;  /* 0x0000880a05ff75b2 */ /* 0x0004640008000100 */
[----:B--2---:R-:W-:Y:S01]  /*08d0*/  NOP ;  /* 0x0000000000007918 */ /* 0x004fe20000000000 */
.L_x_11:
[----:B------:R-:W2:Y:S01]  /*08e0*/  SHFL.IDX PT, R2, R173, RZ, 0x1f ;  /* 0x00001fffad027589 */ /* 0x000ea200000e0000 */
[----:B------:R-:W-:Y:S01]  /*08f0*/  NOP ;  /* 0x0000000000007918 */ /* 0x000fe20000000000 */
[----:B--2---:R-:W-:-:S13]  /*0900*/  ISETP.NE.AND P0, PT, R2, 0x4, PT ;  /* 0x000000040200780c */ /* 0x004fda0003f05270 */
[----:B------:R-:W-:Y:S05]  /*0910*/  @P0 BRA `(.L_x_12) ;  /* 0x00000000004c0947 */ /* 0x000fea0003800000 */
[----:B-1----:R-:W1:Y:S01]  /*0920*/  S2UR UR5, SR_CgaCtaId ;  /* 0x00000000000579c3 */ /* 0x002e620000008800 */
[----:B------:R-:W-:Y:S01]  /*0930*/  UMOV UR9, 0x100 ;  /* 0x0000010000097882 */ /* 0x000fe20000000000 */
[----:B------:R-:W-:Y:S01]  /*0940*/  UMOV UR7, 0x400 ;  /* 0x0000040000077882 */ /* 0x000fe20000000000 */
[----:B------:R-:W-:Y:S01]  /*0950*/  USEL UR9, UR9, 0xe0, UP2 ;  /* 0x000000e009097887 */ /* 0x000fe20009000000 */
[----:B------:R-:W-:Y:S01]  /*0960*/  UMOV UR4, 0x1 ;  /* 0x0000000100047882 */ /* 0x000fe20000000000 */
[----:B------:R-:W-:Y:S01]  /*0970*/  ELECT P0, URZ, PT ;  /* 0x0000000000ff782f */ /* 0x000fe20003800000 */
[----:B------:R-:W-:-:S04]  /*0980*/  UIADD3 UR10, UPT, UPT, -UR4, 0x100000, URZ ;  /* 0x00100000040a7890 */ /* 0x000fc8000fffe1ff */
[----:B------:R-:W-:Y:S02]  /*0990*/  USHF.L.U32 UR11, UR10, 0xb, URZ ;  /* 0x0000000b0a0b7899 */ /* 0x000fe400080006ff */
[----:B------:R-:W-:Y:S02]  /*09a0*/  USHF.L.U32 UR10, UR10, 0x1, URZ ;  /* 0x000000010a0a7899 */ /* 0x000fe400080006ff */
[----:B------:R-:W-:-:S04]  /*09b0*/  UIADD3 UR12, UPT, UPT, -UR9, 0x100000, URZ ;  /* 0x00100000090c7890 */ /* 0x000fc8000fffe1ff */
[----:B------:R-:W-:Y:S02]  /*09c0*/  USHF.L.U32 UR13, UR12, 0xb, URZ ;  /* 0x0000000b0c0d7899 */ /* 0x000fe400080006ff */
[----:B------:R-:W-:Y:S02]  /*09d0*/  USHF.L.U32 UR12, UR12, 0x1, URZ ;  /* 0x000000010c0c7899 */ /* 0x000fe400080006ff */
[----:B-1----:R-:W-:Y:S01]  /*09e0*/  ULEA UR5, UR5, UR7, 0x18 ;  /* 0x0000000705057291 */ /* 0x002fe2000f8ec0ff */
[----:B------:R-:W1:Y:S11]  /*09f0*/  FENCE.VIEW.ASYNC.S ;  /* 0x00000000000073c6 */ /* 0x000e760000000000 */
[----:B-1----:R2:W1:Y:S01]  /*0a00*/  SYNCS.EXCH.64 URZ, [UR5+0x90], UR10 ;  /* 0x0000900a05ff75b2 */ /* 0x0024620008000100 */
[----:B------:R2:W1:Y:S01]  /*0a10*/  SYNCS.EXCH.64 URZ, [UR5+0xa0], UR12 ;  /* 0x0000a00c05ff75b2 */ /* 0x0004620008000100 */
[----:B------:R2:W1:Y:S01]  /*0a20*/  SYNCS.EXCH.64 URZ, [UR5+0x98], UR10 ;  /* 0x0000980a05ff75b2 */ /* 0x0004620008000100 */
[----:B------:R2:W1:Y:S02]  /*0a30*/  SYNCS.EXCH.64 URZ, [UR5+0xa8], UR12 ;  /* 0x0000a80c05ff75b2 */ /* 0x0004640008000100 */
[----:B--2---:R-:W-:Y:S01]  /*0a40*/  NOP ;  /* 0x0000000000007918 */ /* 0x004fe20000000000 */
.L_x_12:
        /* <DEDUP_REMOVED lines=20> */
[----:B------:R2:W1:Y:S01]  /*0b90*/  SYNCS.EXCH.64 URZ, [UR7+0xd8], UR4 ;  /* 0x0000d80407ff75b2 */ /* 0x0004620008000100 */
[----:B------:R2:W1:Y:S01]  /*0ba0*/  SYNCS.EXCH.64 URZ, [UR7+0xc0], UR10 ;  /* 0x0000c00a07ff75b2 */ /* 0x0004620008000100 */
[----:B------:R2:W1:Y:S01]  /*0bb0*/  SYNCS.EXCH.64 URZ, [UR7+0xe0], UR4 ;  /* 0x0000e00407ff75b2 */ /* 0x0004620008000100 */
[----:B------:R2:W1:Y:S01]  /*0bc0*/  SYNCS.EXCH.64 URZ, [UR7+0xc8], UR10 ;  /* 0x0000c80a07ff75b2 */ /* 0x0004620008000100 */
[----:B------:R2:W1:Y:S02]  /*0bd0*/  SYNCS.EXCH.64 URZ, [UR7+0xe8], UR4 ;  /* 0x0000e80407ff75b2 */ /* 0x0004640008000100 */
[----:B--2---:R-:W-:Y:S01]  /*0be0*/  NOP ;  /* 0x0000000000007918 */ /* 0x004fe20000000000 */
.L_x_13:
        /* <DEDUP_REMOVED lines=18> */
.L_x_14:
[----:B-1----:R-:W1:Y:S01]  /*0d10*/  S2UR UR5, SR_CTAID.X ;  /* 0x00000000000579c3 */ /* 0x002e620000002500 */
[----:B------:R-:W-:-:S05]  /*0d20*/  CS2R.32 R170, SR_CgaSize ;  /* 0x0000000000aa7805 */ /* 0x000fca0000008a00 */
[----:B------:R-:W-:-:S05]  /*0d30*/  IMAD R170, R170, -0xa0, RZ ;  /* 0xffffff60aaaa7824 */ /* 0x000fca00078e02ff */
[----:B------:R-:W-:-:S14]  /*0d40*/  R2UR UR9, R170 ;  /* 0x00000000aa0972ca */ /* 0x000fdc00000e0000 */
[----:B------:R-:W2:Y:S01]  /*0d50*/  LDCU UR9, c[0x0][UR9+0x2b0] ;  /* 0x00005600090977ac */ /* 0x000ea20008000800 */
[----:B------:R-:W-:Y:S01]  /*0d60*/  NOP ;  /* 0x0000000000007918 */ /* 0x000fe20000000000 */
[----:B------:R-:W-:-:S05]  /*0d70*/  CS2R.32 R170, SR_CgaSize ;  /* 0x0000000000aa7805 */ /* 0x000fca0000008a00 */
[----:B------:R-:W-:-:S05]  /*0d80*/  IMAD R170, R170, -0xa0, RZ ;  /* 0xffffff60aaaa7824 */ /* 0x000fca00078e02ff */
[----:B------:R-:W-:-:S14]  /*0d90*/  R2UR UR7, R170 ;  /* 0x00000000aa0772ca */ /* 0x000fdc00000e0000 */
[----:B------:R-:W3:Y:S01]  /*0da0*/  LDCU UR7, c[0x0][UR7+0x2b4] ;  /* 0x00005680070777ac */ /* 0x000ee20008000800 */
[----:B------:R-:W4:Y:S08]  /*0db0*/  S2UR UR4, SR_CTAID.Y ;  /* 0x00000000000479c3 */ /* 0x000f300000002600 */
[----:B------:R-:W3:Y:S01]  /*0dc0*/  LDC R9, c[0x0][0xb24] ;  /* 0x0002c900ff097b82 */ /* 0x000ee20000000800 */
[----:B-1----:R-:W-:-:S02]  /*0dd0*/  I2FP.F32.U32 R5, UR5 ;  /* 0x0000000500057c45 */ /* 0x002fc40008201000 */
[----:B------:R-:W-:-:S05]  /*0de0*/  CS2R.32 R3, SR_CgaSize ;  /* 0x0000000000037805 */ /* 0x000fca0000008a00 */
[----:B------:R-:W-:-:S06]  /*0df0*/  IMAD R3, R3, -0xa0, RZ ;  /* 0xffffff6003037824 */ /* 0x000fcc00078e02ff */
[----:B------:R-:W1:Y:S01]  /*0e00*/  LDC R3, c[0x0][R3+0x2a0] ;  /* 0x0000a80003037b82 */ /* 0x000e620000000800 */
[----:B------:R-:W-:Y:S01]  /*0e10*/  MOV R21, UR5 ;  /* 0x0000000500157c02 */ /* 0x000fe20008000f00 */
[----:B--2---:R-:W-:Y:S01]  /*0e20*/  FMUL R5, R5, UR9 ;  /* 0x0000000905057c20 */ /* 0x004fe20008400000 */
[----:B----4-:R-:W-:Y:S02]  /*0e30*/  I2FP.F32.U32 R4, UR4 ;  /* 0x0000000400047c45 */ /* 0x010fe40008201000 */
[----:B------:R-:W-:-:S05]  /*0e40*/  CS2R.32 R2, SR_CgaSize ;  /* 0x0000000000027805 */ /* 0x000fca0000008a00 */
[----:B------:R-:W-:-:S06]  /*0e50*/  IMAD R2, R2, -0xa0, RZ ;  /* 0xffffff6002027824 */ /* 0x000fcc00078e02ff */
[----:B------:R-:W2:Y:S01]  /*0e60*/  LDC R2, c[0x0][R2+0x2a4] ;  /* 0x0000a90002027b82 */ /* 0x000ea20000000800 */
[----:B------:R-:W4:Y:S01]  /*0e70*/  F2I.U32.TRUNC.NTZ R170, R5 ;  /* 0x0000000500aa7305 */ /* 0x000f22000020f000 */
[----:B------:R-:W-:Y:S01]  /*0e80*/  MOV R20, UR4 ;  /* 0x0000000400147c02 */ /* 0x000fe20008000f00 */
[----:B---3--:R-:W-:-:S05]  /*0e90*/  FMUL R4, R4, UR7 ;  /* 0x0000000704047c20 */ /* 0x008fca0008400000 */
[----:B------:R-:W-:Y:S01]  /*0ea0*/  BAR.SYNC.DEFER_BLOCKING 0x0 ;  /* 0x0000000000007b1d */ /* 0x000fe20000010000 */
[----:B------:R-:W-:-:S05]  /*0eb0*/  ISETP.GE.AND P0, PT, R9, 0x1, PT ;  /* 0x000000010900780c */ /* 0x000fca0003f06270 */
[----:B------:R-:W3:Y:S02]  /*0ec0*/  F2I.U32.TRUNC.NTZ R147, R4 ;  /* 0x0000000400937305 */ /* 0x000ee4000020f000 */
[----:B------:R-:W2:Y:S01]  /*0ed0*/  S2UR UR36, SR_CTAID.Z ;  /* 0x00000000002479c3 */ /* 0x000ea20000002700 */
[----:B----4-:R-:W-:-:S05]  /*0ee0*/  IADD3 R170, PT, PT, -R170, RZ, RZ ;  /* 0x000000ffaaaa7210 */ /* 0x010fca0007ffe1ff */
[----:B-1----:R-:W-:Y:S01]  /*0ef0*/  IMAD R170, R3, R170, UR5 ;  /* 0x0000000503aa7e24 */ /* 0x002fe2000f8e02aa */
[----:B---3--:R-:W-:-:S05]  /*0f00*/  IADD3 R147, PT, PT, -R147, RZ, RZ ;  /* 0x000000ff93937210 */ /* 0x008fca0007ffe1ff */
[----:B--2---:R-:W-:Y:S01]  /*0f10*/  IMAD R147, R2, R147, UR4 ;  /* 0x0000000402937e24 */ /* 0x004fe2000f8e0293 */
[----:B------:R-:W-:Y:S06]  /*0f20*/  @!P0 BRA `(.L_x_15) ;  /* 0x0000000000b88947 */ /* 0x000fec0003800000 */
[----:B------:R-:W1:Y:S01]  /*0f30*/  LDC.64 R4, c[0x0][0xb18] ;  /* 0x0002c600ff047b82 */ /* 0x000e620000000a00 */
[----:B------:R-:W-:-:S07]  /*0f40*/  ISETP.NE.AND P0, PT, R9, 0x1, PT ;  /* 0x000000010900780c */ /* 0x000fce0003f05270 */
[----:B------:R-:W2:Y:S08]  /*0f50*/  LDC R10, c[0x0][0xb0c] ;  /* 0x0002c300ff0a7b82 */ /* 0x000eb00000000800 */
[----:B------:R-:W3:Y:S08]  /*0f60*/  LDC R11, c[0x0][0x370] ;  /* 0x0000dc00ff0b7b82 */ /* 0x000ef00000000800 */
[----:B------:R-:W4:Y:S01]  /*0f70*/  LDC R12, c[0x0][0x374] ;  /* 0x0000dd00ff0c7b82 */ /* 0x000f220000000800 */
[----:B-1----:R-:W-:-:S07]  /*0f80*/  ISETP.NE.AND P1, PT, R4, 0x1, PT ;  /* 0x000000010400780c */ /* 0x002fce0003f25270 */
[----:B------:R-:W3:Y:S01]  /*0f90*/  LDC.64 R6, c[0x0][0xb10] ;  /* 0x0002c400ff067b82 */ /* 0x000ee20000000a00 */
[----:B--2---:R-:W-:-:S07]  /*0fa0*/  ISETP.NE.AND P2, PT, R10, 0x1, PT ;  /* 0x000000010a00780c */ /* 0x004fce0003f45270 */
[----:B------:R-:W1:Y:S08]  /*0fb0*/  LDC R8, c[0x0][0xb20] ;  /* 0x0002c800ff087b82 */ /* 0x000e700000000800 */
[----:B------:R-:W2:Y:S01]  /*0fc0*/  LDC.64 R2, c[0x0][0xb28] ;  /* 0x0002ca00ff027b82 */ /* 0x000ea20000000a00 */
[----:B----4-:R-:W-:-:S04]  /*0fd0*/  IMAD.HI.U32 R13, R12, R5, RZ ;  /* 0x000000050c0d7227 */ /* 0x010fc800078e00ff */
[----:B------:R-:W-:-:S04]  /*0fe0*/  IMAD.HI.U32 R5, R20, R5, RZ ;  /* 0x0000000514057227 */ /* 0x000fc800078e00ff */
[----:B---3--:R-:W-:-:S04]  /*0ff0*/  IMAD.HI.U32 R14, R11, R6, RZ ;  /* 0x000000060b0e7227 */ /* 0x008fc800078e00ff */
[C---:B------:R-:W-:Y:S01]  /*1000*/  IMAD.HI.U32 R16, R21.reuse, R6, RZ ;  /* 0x0000000615107227 */ /* 0x040fe200078e00ff */
[-C--:B------:R-:W-:Y:S02]  /*1010*/  @P2 SHF.R.U32.HI R11, RZ, R7.reuse, R14 ;  /* 0x00000007ff0b2219 */ /* 0x080fe4000001160e */
[-C--:B-1----:R-:W-:Y:S02]  /*1020*/  @P1 SHF.R.U32.HI R12, RZ, R8.reuse, R13 ;  /* 0x00000008ff0c1219 */ /* 0x082fe4000001160d */
[----:B------:R-:W-:Y:S02]  /*1030*/  SHF.R.U32.HI R5, RZ, R8, R5 ;  /* 0x00000008ff057219 */ /* 0x000fe40000011605 */
[----:B------:R-:W-:Y:S02]  /*1040*/  SHF.R.U32.HI R16, RZ, R7, R16 ;  /* 0x00000007ff107219 */ /* 0x000fe40000011610 */
[----:B------:R-:W-:Y:S01]  /*1050*/  SEL R5, R20, R5, !P1 ;  /* 0x0000000514057207 */ /* 0x000fe20004800000 */
[----:B--2---:R-:W-:Y:S01]  /*1060*/  IMAD.HI.U32 R14, R12, R2, RZ ;  /* 0x000000020c0e7227 */ /* 0x004fe200078e00ff */
[----:B------:R-:W-:-:S02]  /*1070*/  SEL R7, R21, R16, !P2 ;  /* 0x0000001015077207 */ /* 0x000fc40005000000 */
[----:B------:R-:W-:Y:S01]  /*1080*/  IADD3 R13, PT, PT, -R5, RZ, RZ ;  /* 0x000000ff050d7210 */ /* 0x000fe20007ffe1ff */
[----:B------:R-:W-:Y:S01]  /*1090*/  IMAD.HI.U32 R6, R11, R2, RZ ;  /* 0x000000020b067227 */ /* 0x000fe200078e00ff */
[----:B------:R-:W-:-:S03]  /*10a0*/  @P0 SHF.R.U32.HI R12, RZ, R3, R14 ;  /* 0x00000003ff0c0219 */ /* 0x000fc6000001160e */
[----:B------:R-:W-:Y:S01]  /*10b0*/  IMAD R13, R4, R13, R20 ;  /* 0x0000000d040d7224 */ /* 0x000fe200078e0214 */
[----:B------:R-:W-:Y:S01]  /*10c0*/  @P0 SHF.R.U32.HI R11, RZ, R3, R6 ;  /* 0x00000003ff0b0219 */ /* 0x000fe20000011606 */
[----:B------:R-:W-:-:S04]  /*10d0*/  IMAD R12, R12, R9, RZ ;  /* 0x000000090c0c7224 */ /* 0x000fc800078e02ff */
[----:B------:R-:W-:Y:S01]  /*10e0*/  IMAD R6, R11, R9, RZ ;  /* 0x000000090b067224 */ /* 0x000fe200078e02ff */
[----:B------:R-:W-:-:S04]  /*10f0*/  ISETP.GE.AND P1, PT, R5, R12, PT ;  /* 0x0000000c0500720c */ /* 0x000fc80003f26270 */
[----:B------:R-:W-:Y:S01]  /*1100*/  ISETP.GE.OR P1, PT, R7, R6, P1 ;  /* 0x000000060700720c */ /* 0x000fe20000f26670 */
[----:B------:R-:W-:-:S05]  /*1110*/  IMAD.HI.U32 R6, R5, R2, RZ ;  /* 0x0000000205067227 */ /* 0x000fca00078e00ff */
[----:B------:R-:W-:-:S04]  /*1120*/  SHF.R.U32.HI R6, RZ, R3, R6 ;  /* 0x00000003ff067219 */ /* 0x000fc80000011606 */
[----:B------:R-:W-:-:S03]  /*1130*/  SEL R6, R5, R6, !P0 ;  /* 0x0000000605067207 */ /* 0x000fc60004000000 */
[----:B------:R-:W-:Y:S01]  /*1140*/  @!P1 IMAD.HI.U32 R8, R7, R2, RZ ;  /* 0x0000000207089227 */ /* 0x000fe200078e00ff */
[----:B------:R-:W-:-:S04]  /*1150*/  IADD3 R2, PT, PT, -R6, RZ, RZ ;  /* 0x000000ff06027210 */ /* 0x000fc80007ffe1ff */
[----:B------:R-:W-:Y:S01]  /*1160*/  @!P1 SHF.R.U32.HI R8, RZ, R3, R8 ;  /* 0x00000003ff089219 */ /* 0x000fe20000011608 */
[----:B------:R-:W-:-:S03]  /*1170*/  IMAD R2, R9, R2, R5 ;  /* 0x0000000209027224 */ /* 0x000fc600078e0205 */
[----:B------:R-:W-:-:S05]  /*1180*/  @!P1 SEL R3, R7, R8, !P0 ;  /* 0x0000000807039207 */ /* 0x000fca0004000000 */
[--C-:B------:R-:W-:Y:S02]  /*1190*/  @!P1 IMAD.IADD R6, R6, 0x1, -R3.reuse ;  /* 0x0000000106069824 */ /* 0x100fe400078e0a03 */
[----:B------:R-:W-:Y:S01]  /*11a0*/  @!P1 IMAD R3, R2, R11, R3 ;  /* 0x0000000b02039224 */ /* 0x000fe200078e0203 */
[----:B------:R-:W-:Y:S01]  /*11b0*/  IADD3 R2, PT, PT, -R7, RZ, RZ ;  /* 0x000000ff07027210 */ /* 0x000fe20007ffe1ff */
[----:B------:R-:W-:Y:S02]  /*11c0*/  @!P1 IMAD R5, R6, R9, R7 ;  /* 0x0000000906059224 */ /* 0x000fe400078e0207 */
[----:B------:R-:W-:Y:S02]  /*11d0*/  @!P1 IMAD.MOV.U32 R7, RZ, RZ, R3 ;  /* 0x000000ffff079224 */ /* 0x000fe400078e0003 */
[----:B------:R-:W-:Y:S02]  /*11e0*/  IMAD R2, R10, R2, R21 ;  /* 0x000000020a027224 */ /* 0x000fe400078e0215 */
[----:B------:R-:W-:-:S02]  /*11f0*/  IMAD R20, R5, R4, R13 ;  /* 0x0000000405147224 */ /* 0x000fc400078e020d */
[----:B------:R-:W-:Y:S02]  /*1200*/  IMAD R21, R7, R10, R2 ;  /* 0x0000000a07157224 */ /* 0x000fe400078e0202 */
.L_x_15:
[----:B------:R-:W1:Y:S01]  /*1210*/  LDCU UR4, c[0x0][0xb30] ;  /* 0x00016600ff0477ac */ /* 0x000e620008000800 */
[----:B------:R-:W2:Y:S08]  /*1220*/  S2UR UR37, SR_CgaCtaId ;  /* 0x00000000002579c3 */ /* 0x000eb00000008800 */
[----:B------:R-:W3:Y:S01]  /*1230*/  LDC R72, c[0x0][0xb24] ;  /* 0x0002c900ff487b82 */ /* 0x000ee20000000800 */
[----:B-1----:R-:W-:-:S09]  /*1240*/  UISETP.NE.AND UP1, UPT, UR4, 0x1, UPT ;  /* 0x000000010400788c */ /* 0x002fd2000bf25270 */
[----:B--2---:R-:W-:Y:S05]  /*1250*/  BRA.U UP1, `(.L_x_16) ;  /* 0x0000000101407547 */ /* 0x004fea000b800000 */
[----:B------:R-:W1:Y:S08]  /*1260*/  LDC.64 R4, c[0x0][0xb10] ;  /* 0x0002c400ff047b82 */ /* 0x000e700000000a00 */
[----:B------:R-:W2:Y:S08]  /*1270*/  LDC.64 R2, c[0x0][0xb18] ;  /* 0x0002c600ff027b82 */ /* 0x000eb00000000a00 */
[----:B------:R-:W4:Y:S08]  /*1280*/  LDC R6, c[0x0][0xb20] ;  /* 0x0002c800ff067b82 */ /* 0x000f300000000800 */
[----:B------:R-:W3:Y:S01]  /*1290*/  LDC R8, c[0x0][0xb0c] ;  /* 0x0002c300ff087b82 */ /* 0x000ee20000000800 */
[----:B-1----:R-:W-:-:S05]  /*12a0*/  IMAD.HI.U32 R4, R21, R4, RZ ;  /* 0x0000000415047227 */ /* 0x002fca00078e00ff */
[----:B------:R-:W-:Y:S01]  /*12b0*/  SHF.R.U32.HI R4, RZ, R5, R4 ;  /* 0x00000005ff047219 */ /* 0x000fe20000011604 */
[----:B--2---:R-:W-:Y:S01]  /*12c0*/  IMAD.HI.U32 R3, R20, R3, RZ ;  /* 0x0000000314037227 */ /* 0x004fe200078e00ff */
[----:B------:R-:W-:-:S04]  /*12d0*/  ISETP.NE.AND P0, PT, R2, 0x1, PT ;  /* 0x000000010200780c */ /* 0x000fc80003f05270 */
[----:B----4-:R-:W-:-:S04]  /*12e0*/  SHF.R.U32.HI R3, RZ, R6, R3 ;  /* 0x00000006ff037219 */ /* 0x010fc80000011603 */
[----:B------:R-:W-:Y:S02]  /*12f0*/  SEL R3, R20, R3, !P0 ;  /* 0x0000000314037207 */ /* 0x000fe40004000000 */
[----:B---3--:R-:W-:-:S04]  /*1300*/  ISETP.NE.AND P1, PT, R8, 0x1, PT ;  /* 0x000000010800780c */ /* 0x008fc80003f25270 */
[----:B------:R-:W-:-:S05]  /*1310*/  SEL R4, R21, R4, !P1 ;  /* 0x0000000415047207 */ /* 0x000fca0004800000 */
[----:B------:R-:W-:Y:S02]  /*1320*/  IMAD.IADD R5, R3, 0x1, -R4 ;  /* 0x0000000103057824 */ /* 0x000fe400078e0a04 */
[----:B------:R-:W-:Y:S02]  /*1330*/  IMAD.IADD R3, R4, 0x1, -R3 ;  /* 0x0000000104037824 */ /* 0x000fe400078e0a03 */
[----:B------:R-:W-:Y:S02]  /*1340*/  IMAD R21, R5, R8, R21 ;  /* 0x0000000805157224 */ /* 0x000fe400078e0215 */
[----:B------:R-:W-:-:S07]  /*1350*/  IMAD R20, R3, R2, R20 ;  /* 0x0000000203147224 */ /* 0x000fce00078e0214 */
.L_x_16:
[----:B------:R-:W-:Y:S01]  /*1360*/  BAR.SYNC.DEFER_BLOCKING 0x0 ;  /* 0x0000000000007b1d */ /* 0x000fe20000010000 */
[----:B------:R-:W-:Y:S01]  /*1370*/  UISETP.NE.AND UP1, UPT, UR8, 0x2, UPT ;  /* 0x000000020800788c */ /* 0x000fe2000bf25270 */
[----:B------:R-:W-:Y:S02]  /*1380*/  ISETP.NE.OR P5, PT, R0, 0x2, !P5 ;  /* 0x000000020000780c */ /* 0x000fe40006fa5670 */
[----:B------:R-:W-:-:S06]  /*1390*/  LOP3.LUT R2, R189, 0x1f, RZ, 0xc0, !PT ;  /* 0x0000001fbd027812 */ /* 0x000fcc00078ec0ff */
[----:B------:R-:W-:Y:S05]  /*13a0*/  BRA.U UP1, `(.L_x_17) ;  /* 0x00000011019c7547 */ /* 0x000fea000b800000 */
[----:B------:R-:W1:Y:S01]  /*13b0*/  LDCU UR13, c[0x0][0x38c] ;  /* 0x00007180ff0d77ac */ /* 0x000e620008000800 */
[----:B------:R-:W2:Y:S01]  /*13c0*/  LDC R9, c[0x0][0x370] ;  /* 0x0000dc00ff097b82 */ /* 0x000ea20000000800 */
[----:B------:R-:W-:Y:S01]  /*13d0*/  PLOP3.LUT P1, PT, PT, PT, UP2, 0x80, 0x8 ;  /* 0x000000000008781c */ /* 0x000fe20003f2f028 */
[----:B------:R-:W-:Y:S01]  /*13e0*/  IMAD.MOV.U32 R15, RZ, RZ, 0x1 ;  /* 0x00000001ff0f7424 */ /* 0x000fe200078e00ff */
[----:B------:R-:W-:Y:S01]  /*13f0*/  ISETP.EQ.OR P4, PT, R2, RZ, P5 ;  /* 0x000000ff0200720c */ /* 0x000fe20002f82670 */
[----:B------:R-:W-:Y:S01]  /*1400*/  IMAD.MOV.U32 R14, RZ, RZ, RZ ;  /* 0x000000ffff0e7224 */ /* 0x000fe200078e00ff */
[----:B------:R-:W-:Y:S02]  /*1410*/  PLOP3.LUT P1, PT, P1, PT, PT, 0x8, 0x80 ;  /* 0x000000000080781c */ /* 0x000fe40000f2e170 */
[----:B------:R-:W-:Y:S01]  /*1420*/  CS2R R12, SRZ ;  /* 0x00000000000c7805 */ /* 0x000fe2000001ff00 */
[----:B------:R-:W-:Y:S01]  /*1430*/  IMAD.MOV.U32 R10, RZ, RZ, 0x1 ;  /* 0x00000001ff0a7424 */ /* 0x000fe200078e00ff */
[----:B------:R-:W4:Y:S01]  /*1440*/  LDC R0, c[0x0][0x374] ;  /* 0x0000dd00ff007b82 */ /* 0x000f220000000800 */
[----:B------:R-:W2:Y:S01]  /*1450*/  LDCU.64 UR22, c[0x0][0x348] ;  /* 0x00006900ff1677ac */ /* 0x000ea20008000a00 */
[----:B------:R-:W-:Y:S01]  /*1460*/  UMOV UR6, URZ ;  /* 0x000000ff00067c82 */ /* 0x000fe20008000000 */
[----:B-1----:R-:W-:-:S04]  /*1470*/  UIADD3 UR5, UPT, UPT, UR13, 0x7f, URZ ;  /* 0x0000007f0d057890 */ /* 0x002fc8000fffe0ff */
[----:B------:R-:W-:-:S04]  /*1480*/  USHF.R.S32.HI UR4, URZ, 0x1f, UR5 ;  /* 0x0000001fff047899 */ /* 0x000fc80008011405 */
[----:B------:R-:W-:-:S04]  /*1490*/  ULEA.HI UR4, UR4, UR5, URZ, 0x7 ;  /* 0x0000000504047291 */ /* 0x000fc8000f8f38ff */
[----:B------:R-:W-:Y:S02]  /*14a0*/  USHF.R.S32.HI UR15, URZ, 0x7, UR4 ;  /* 0x00000007ff0f7899 */ /* 0x000fe40008011404 */
[----:B------:R-:W-:Y:S02]  /*14b0*/  UIADD3 UR4, UPT, UPT, UR13, -0x1, URZ ;  /* 0xffffffff0d047890 */ /* 0x000fe4000fffe0ff */
[----:B------:R-:W-:Y:S02]  /*14c0*/  UISETP.LT.U32.AND UP0, UPT, UR15, 0x6, UPT ;  /* 0x000000060f00788c */ /* 0x000fe4000bf01070 */
[----:B------:R-:W-:Y:S02]  /*14d0*/  UISETP.GE.U32.AND UP1, UPT, UR4, -0xff, UPT ;  /* 0xffffff010400788c */ /* 0x000fe4000bf26070 */
[----:B------:R-:W-:Y:S02]  /*14e0*/  USEL UR14, UR15, 0x6, UP0 ;  /* 0x000000060f0e7887 */ /* 0x000fe40008000000 */
[----:B------:R-:W-:-:S02]  /*14f0*/  UIADD3 UR13, UPT, UPT, UR13, 0xfe, URZ ;  /* 0x000000fe0d0d7890 */ /* 0x000fc4000fffe0ff */
[----:B------:R-:W-:Y:S02]  /*1500*/  UIADD3 UR5, UPT, UPT, UR14, -0x1, URZ ;  /* 0xffffffff0e057890 */ /* 0x000fe4000fffe0ff */
[----:B------:R-:W-:-:S03]  /*1510*/  UIADD3 UR7, UPT, UPT, UR15, -UR14, URZ ;  /* 0x8000000e0f077290 */ /* 0x000fc6000fffe0ff */
[----:B------:R-:W-:-:S04]  /*1520*/  @UP1 UIADD3 UR5, UPT, UPT, UR14, URZ, URZ ;  /* 0x000000ff0e051290 */ /* 0x000fc8000fffe0ff */
[----:B--2---:R-:W-:-:S12]  /*1530*/  UIADD3 UR5, UPT, UPT, UR5, 0x1, URZ ;  /* 0x0000000105057890 */ /* 0x004fd8000fffe0ff */
.L_x_35:
[----:B------:R-:W-:Y:S01]  /*1540*/  UISETP.NE.AND UP0, UPT, UR37, URZ, UPT ;  /* 0x000000ff2500728c */ /* 0x000fe2000bf05270 */
[----:B------:R-:W1:Y:S08]  /*1550*/  S2UR UR37, SR_CgaCtaId ;  /* 0x00000000002579c3 */ /* 0x000e700000008800 */
[----:B------:R-:W-:Y:S05]  /*1560*/  BRA.U UP0, `(.L_x_18) ;  /* 0x0000000100347547 */ /* 0x000fea000b800000 */
[----:B------:R-:W2:Y:S01]  /*1570*/  S2R R2, SR_CgaCtaId ;  /* 0x0000000000027919 */ /* 0x000ea20000008800 */
[----:B------:R-:W-:-:S04]  /*1580*/  MOV R3, 0x400 ;  /* 0x0000040000037802 */ /* 0x000fc80000000f00 */
[----:B--2---:R-:W-:Y:S02]  /*1590*/  LEA R3, R2, R3, 0x18 ;  /* 0x0000000302037211 */ /* 0x004fe400078ec0ff */
[----:B------:R-:W-:-:S03]  /*15a0*/  SHF.L.U32 R2, R10, 0x1f, RZ ;  /* 0x0000001f0a027819 */ /* 0x000fc600000006ff */
[----:B------:R-:W-:-:S04]  /*15b0*/  IMAD R3, R12, 0x8, R3 ;  /* 0x000000080c037824 */ /* 0x000fc800078e0203 */
[----:B------:R-:W2:Y:S02]  /*15c0*/  SYNCS.PHASECHK.TRANS64.TRYWAIT P0, [R3+URZ+0x100], R2 ;  /* 0x00010002030075a7 */ /* 0x000ea400080011ff */
[----:B--2---:R-:W-:Y:S05]  /*15d0*/  @!P0 BRA `(.L_x_19) ;  /* 0x0000006c005c8947 */ /* 0x004fea0003800000 */
.L_x_108:
[----:B------:R-:W-:Y:S01]  /*15e0*/  VIADD R12, R12, 0x1 ;  /* 0x000000010c0c7836 */ /* 0x000fe20000000000 */
[----:B------:R2:W-:Y:S04]  /*15f0*/  SYNCS.ARRIVE.TRANS64.A1T0 RZ, [R3+URZ+0xf0], RZ ;  /* 0x0000f0ff03ff79a7 */ /* 0x0005e800081000ff */
[----:B------:R-:W-:-:S04]  /*1600*/  ISETP.NE.AND P0, PT, R12, 0x2, PT ;  /* 0x000000020c00780c */ /* 0x000fc80003f05270 */
[----:B------:R-:W-:Y:S02]  /*1610*/  SEL R12, R12, RZ, P0 ;  /* 0x000000ff0c0c7207 */ /* 0x000fe40000000000 */
[----:B--2---:R-:W-:-:S04]  /*1620*/  SEL R3, RZ, 0x1, P0 ;  /* 0x00000001ff037807 */ /* 0x004fc80000000000 */
[----:B------:R-:W-:-:S07]  /*1630*/  LOP3.LUT R10, R10, R3, RZ, 0x3c, !PT ;  /* 0x000000030a0a7212 */ /* 0x000fce00078e3cff */
.L_x_18:
[----:B------:R-:W-:Y:S01]  /*1640*/  UMOV UR4, 0x400 ;  /* 0x0000040000047882 */ /* 0x000fe20000000000 */
[----:B------:R-:W-:Y:S01]  /*1650*/  SHF.L.U32 R2, R15, 0x1f, RZ ;  /* 0x0000001f0f027819 */ /* 0x000fe200000006ff */
[----:B-1----:R-:W-:Y:S01]  /*1660*/  ULEA UR4, UR37, UR4, 0x18 ;  /* 0x0000000425047291 */ /* 0x002fe2000f8ec0ff */
[----:B------:R-:W-:Y:S01]  /*1670*/  R2UR UR35, R21 ;  /* 0x00000000152372ca */ /* 0x000fe200000e0000 */
[----:B------:R-:W-:Y:S01]  /*1680*/  UISETP.GE.U32.AND UP0, UPT, UR13, 0xff, UPT ;  /* 0x000000ff0d00788c */ /* 0x000fe2000bf06070 */
[----:B------:R-:W-:Y:S01]  /*1690*/  R2UR UR11, R20 ;  /* 0x00000000140b72ca */ /* 0x000fe200000e0000 */
[----:B------:R-:W-:Y:S01]  /*16a0*/  ULEA UR8, UR6, UR4, 0x3 ;  /* 0x0000000406087291 */ /* 0x000fe2000f8e18ff */
[----:B------:R-:W-:-:S08]  /*16b0*/  UMOV UR24, URZ ;  /* 0x000000ff00187c82 */ /* 0x000fd00008000000 */
[----:B------:R1:W2:Y:S01]  /*16c0*/  SYNCS.PHASECHK.TRANS64.TRYWAIT P0, [UR8+0x30], R2 ;  /* 0x00003002ff0075a7 */ /* 0x0002a20008001108 */
[----:B------:R-:W-:Y:S02]  /*16d0*/  USHF.L.U32 UR35, UR35, 0x7, URZ ;  /* 0x0000000723237899 */ /* 0x000fe400080006ff */
[----:B------:R-:W-:Y:S01]  /*16e0*/  USHF.L.U32 UR11, UR11, 0x7, URZ ;  /* 0x000000070b0b7899 */ /* 0x000fe200080006ff */
[----:B------:R-:W-:Y:S11]  /*16f0*/  BRA.U !UP0, `(.L_x_20) ;  /* 0x0000000108a47547 */ /* 0x000ff6000b800000 */
[----:B------:R-:W-:Y:S01]  /*1700*/  UMOV UR16, URZ ;  /* 0x000000ff00107c82 */ /* 0x000fe20008000000 */
[----:B------:R-:W-:-:S05]  /*1710*/  UMOV UR17, UR6 ;  /* 0x0000000600117c82 */ /* 0x000fca0008000000 */
.L_x_25:
[----:B-1----:R-:W-:Y:S01]  /*1720*/  ULEA UR33, UR17, UR4, 0x3 ;  /* 0x0000000411217291 */ /* 0x002fe2000f8e18ff */
[----:B--2---:R-:W-:Y:S01]  /*1730*/  @!P5 MOV R3, 0x8000 ;  /* 0x000080000003d802 */ /* 0x004fe20000000f00 */
[----:B--2---:R-:W-:Y:S10]  /*1740*/  @P0 BRA `(.L_x_21) ;  /* 0x00000000000c0947 */ /* 0x004ff40003800000 */
[----:B------:R-:W-:-:S04]  /*1750*/  SHF.L.U32 R5, R15, 0x1f, RZ ;  /* 0x0000001f0f057819 */ /* 0x000fc800000006ff */
[----:B------:R-:W2:Y:S02]  /*1760*/  SYNCS.PHASECHK.TRANS64.TRYWAIT P0, [UR33+0x30], R5 ;  /* 0x00003005ff0075a7 */ /* 0x000ea40008001121 */
[----:B--2---:R-:W-:Y:S05]  /*1770*/  @!P0 BRA `(.L_x_22) ;  /* 0x0000006c00088947 */ /* 0x004fea0003800000 */
.L_x_21:
[----:B------:R2:W-:Y:S01]  /*1780*/  @!P5 SYNCS.ARRIVE.TRANS64 RZ, [UR33], R3 ;  /* 0x00000003ffffd9a7 */ /* 0x0005e20008000021 */
[----:B------:R-:W-:Y:S04]  /*1790*/  BSSY.RECONVERGENT B0, `(.L_x_23) ;  /* 0x0000003000007945 */ /* 0x000fe80003800200 */
[----:B------:R-:W-:Y:S05]  /*17a0*/  @P4 BRA `(.L_x_24) ;  /* 0x0000000000044947 */ /* 0x000fea0003800000 */
[----:B------:R-:W-:Y:S05]  /*17b0*/  BPT.TRAP 0x1 ;  /* 0x000000040000795c */ /* 0x000fea0000300000 */
.L_x_24:
[----:B------:R-:W-:Y:S05]  /*17c0*/  BSYNC.RECONVERGENT B0 ;  /* 0x0000000000007941 */ /* 0x000fea0003800200 */
.L_x_23:
[----:B------:R-:W-:Y:S02]  /*17d0*/  UIADD3 UR6, UPT, UPT, UR17, 0x1, URZ ;  /* 0x0000000111067890 */ /* 0x000fe4000fffe0ff */
[----:B------:R-:W-:Y:S02]  /*17e0*/  UIADD3 UR26, UP1, UPT, UR22, 0x80, URZ ;  /* 0x00000080161a7890 */ /* 0x000fe4000ff3e0ff */
[----:B------:R-:W-:Y:S02]  /*17f0*/  UISETP.NE.AND UP0, UPT, UR6, 0x6, UPT ;  /* 0x000000060600788c */ /* 0x000fe4000bf05270 */
[----:B------:R-:W-:Y:S02]  /*1800*/  USHF.L.U32 UR34, UR16, 0x7, URZ ;  /* 0x0000000710227899 */ /* 0x000fe400080006ff */
[----:B------:R-:W-:Y:S02]  /*1810*/  USEL UR9, URZ, 0x1, UP0 ;  /* 0x00000001ff097887 */ /* 0x000fe40008000000 */
[----:B------:R-:W-:-:S02]  /*1820*/  USEL UR6, UR6, URZ, UP0 ;  /* 0x000000ff06067287 */ /* 0x000fc40008000000 */
[----:B------:R-:W-:Y:S02]  /*1830*/  UIADD3 UR20, UP0, UPT, UR22, 0x180, URZ ;  /* 0x0000018016147890 */ /* 0x000fe4000ff1e0ff */
[----:B------:R-:W-:Y:S01]  /*1840*/  ULEA UR8, UR6, UR4, 0x3 ;  /* 0x0000000406087291 */ /* 0x000fe2000f8e18ff */
[----:B------:R-:W-:Y:S01]  /*1850*/  LOP3.LUT R15, R15, UR9, RZ, 0x3c, !PT ;  /* 0x000000090f0f7c12 */ /* 0x000fe2000f8e3cff */
[----:B------:R-:W-:Y:S02]  /*1860*/  UIADD3.X UR27, UPT, UPT, URZ, UR23, URZ, UP1, !UPT ;  /* 0x00000017ff1b7290 */ /* 0x000fe40008ffe4ff */
[----:B------:R-:W-:Y:S01]  /*1870*/  UIADD3.X UR21, UPT, UPT, URZ, UR23, URZ, UP0, !UPT ;  /* 0x00000017ff157290 */ /* 0x000fe200087fe4ff */
[----:B-1----:R-:W-:Y:S01]  /*1880*/  SHF.L.U32 R2, R15, 0x1f, RZ ;  /* 0x0000001f0f027819 */ /* 0x002fe200000006ff */
[----:B------:R-:W-:Y:S01]  /*1890*/  UMOV UR18, 0x0 ;  /* 0x0000000000127882 */ /* 0x000fe20000000000 */
[----:B------:R-:W-:Y:S01]  /*18a0*/  UMOV UR19, 0x10000000 ;  /* 0x1000000000137882 */ /* 0x000fe20000000000 */
[----:B------:R-:W-:Y:S01]  /*18b0*/  UMOV UR12, UR36 ;  /* 0x00000024000c7c82 */ /* 0x000fe20008000000 */
[----:B------:R1:W1:Y:S01]  /*18c0*/  SYNCS.PHASECHK.TRANS64.TRYWAIT P0, [UR8+0x30], R2 ;  /* 0x00003002ff0075a7 */ /* 0x0002620008001108 */
[----:B------:R-:W-:Y:S01]  /*18d0*/  ULEA UR8, UR17, UR4, 0xe ;  /* 0x0000000411087291 */ /* 0x000fe2000f8e70ff */
[----:B------:R-:W-:Y:S01]  /*18e0*/  UMOV UR9, UR33 ;  /* 0x0000002100097c82 */ /* 0x000fe20008000000 */
[----:B------:R-:W-:-:S02]  /*18f0*/  UMOV UR10, UR34 ;  /* 0x00000022000a7c82 */ /* 0x000fc40008000000 */
[----:B------:R-:W-:Y:S02]  /*1900*/  UIADD3 UR32, UPT, UPT, UR8, 0x8400, URZ ;  /* 0x0000840008207890 */ /* 0x000fe4000fffe0ff */
[----:B------:R-:W-:Y:S02]  /*1910*/  UIADD3 UR8, UPT, UPT, UR8, 0x20400, URZ ;  /* 0x0002040008087890 */ /* 0x000fe4000fffe0ff */
[----:B------:R-:W-:Y:S01]  /*1920*/  UIADD3 UR16, UPT, UPT, UR16, 0x1, URZ ;  /* 0x0000000110107890 */ /* 0x000fe2000fffe0ff */
[----:B------:R-:W-:Y:S01]  /*1930*/  UMOV UR24, UR5 ;  /* 0x0000000500187c82 */ /* 0x000fe20008000000 */
[----:B------:R-:W-:Y:S02]  /*1940*/  UMOV UR17, UR6 ;  /* 0x0000000600117c82 */ /* 0x000fe40008000000 */
[----:B------:R-:W-:Y:S01]  /*1950*/  UISETP.NE.AND UP0, UPT, UR16, UR5, UPT ;  /* 0x000000051000728c */ /* 0x000fe2000bf05270 */
[----:B------:R1:W-:Y:S02]  /*1960*/  UTMALDG.3D [UR32], [UR26], desc[UR18] ;  /* 0x000012201a0075b4 */ /* 0x0003e40008011000 */
[----:B------:R1:W-:Y:S06]  /*1970*/  UTMALDG.3D [UR8], [UR20], desc[UR18] ;  /* 0x00001208140075b4 */ /* 0x0003ec0008011000 */
[----:B------:R-:W-:Y:S05]  /*1980*/  BRA.U UP0, `(.L_x_25) ;  /* 0xfffffffd00647547 */ /* 0x000fea000b83ffff */
.L_x_20:
[----:B-1----:R-:W-:Y:S01]  /*1990*/  ULEA UR8, UR6, UR4, 0x3 ;  /* 0x0000000406087291 */ /* 0x002fe2000f8e18ff */
[----:B------:R-:W-:Y:S01]  /*19a0*/  SHF.L.U32 R2, R15, 0x1f, RZ ;  /* 0x0000001f0f027819 */ /* 0x000fe200000006ff */
[----:B------:R-:W-:Y:S01]  /*19b0*/  @!P1 SYNCS.ARRIVE.TRANS64.A1T0 RZ, [UR4+0x88], RZ ;  /* 0x000088ffffff99a7 */ /* 0x000fe20008100004 */
[----:B------:R-:W-:-:S06]  /*19c0*/  UISETP.GT.AND UP0, UPT, UR15, UR14, UPT ;  /* 0x0000000e0f00728c */ /* 0x000fcc000bf04270 */
[----:B--2---:R1:W2:Y:S03]  /*19d0*/  SYNCS.PHASECHK.TRANS64.TRYWAIT P0, [UR8+0x30], R2 ;  /* 0x00003002ff0075a7 */ /* 0x0042a60008001108 */
[----:B------:R-:W-:Y:S05]  /*19e0*/  BRA.U !UP0, `(.L_x_26) ;  /* 0x0000000108a87547 */ /* 0x000fea000b800000 */
[----:B------:R-:W-:Y:S01]  /*19f0*/  UIADD3 UR21, UPT, UPT, UR7, UR24, URZ ;  /* 0x0000001807157290 */ /* 0x000fe2000fffe0ff */
[----:B------:R-:W-:-:S11]  /*1a00*/  UMOV UR25, UR6 ;  /* 0x0000000600197c82 */ /* 0x000fd60008000000 */
.L_x_31:
[----:B-1----:R-:W-:Y:S01]  /*1a10*/  ULEA UR17, UR25, UR4, 0x3 ;  /* 0x0000000419117291 */ /* 0x002fe2000f8e18ff */
[----:B--2---:R-:W-:Y:S01]  /*1a20*/  @!P5 MOV R3, 0x8000 ;  /* 0x000080000003d802 */ /* 0x004fe20000000f00 */
[----:B--2---:R-:W-:Y:S10]  /*1a30*/  @P0 BRA `(.L_x_27) ;  /* 0x00000000000c0947 */ /* 0x004ff40003800000 */
[----:B------:R-:W-:-:S04]  /*1a40*/  SHF.L.U32 R5, R15, 0x1f, RZ ;  /* 0x0000001f0f057819 */ /* 0x000fc800000006ff */
[----:B------:R-:W2:Y:S02]  /*1a50*/  SYNCS.PHASECHK.TRANS64.TRYWAIT P0, [UR17+0x30], R5 ;  /* 0x00003005ff0075a7 */ /* 0x000ea40008001111 */
[----:B--2---:R-:W-:Y:S05]  /*1a60*/  @!P0 BRA `(.L_x_28) ;  /* 0x0000006800648947 */ /* 0x004fea0003800000 */
.L_x_27:
[----:B------:R2:W-:Y:S01]  /*1a70*/  @!P5 SYNCS.ARRIVE.TRANS64 RZ, [UR17], R3 ;  /* 0x00000003ffffd9a7 */ /* 0x0005e20008000011 */
[----:B------:R-:W-:Y:S04]  /*1a80*/  BSSY.RECONVERGENT B0, `(.L_x_29) ;  /* 0x0000003000007945 */ /* 0x000fe80003800200 */
[----:B------:R-:W-:Y:S05]  /*1a90*/  @P4 BRA `(.L_x_30) ;  /* 0x0000000000044947 */ /* 0x000fea0003800000 */
[----:B------:R-:W-:Y:S05]  /*1aa0*/  BPT.TRAP 0x1 ;  /* 0x000000040000795c */ /* 0x000fea0000300000 */
.L_x_30:
[----:B------:R-:W-:Y:S05]  /*1ab0*/  BSYNC.RECONVERGENT B0 ;  /* 0x0000000000007941 */ /* 0x000fea0003800200 */
.L_x_29:
        /* <DEDUP_REMOVED lines=20> */
[----:B------:R-:W-:Y:S01]  /*1c00*/  UIADD3 UR8, UPT, UPT, UR8, 0x20400, URZ ;  /* 0x0002040008087890 */ /* 0x000fe2000fffe0ff */
[----:B------:R-:W-:Y:S01]  /*1c10*/  UMOV UR9, UR17 ;  /* 0x0000001100097c82 */ /* 0x000fe20008000000 */
[----:B------:R-:W-:Y:S01]  /*1c20*/  UMOV UR10, UR18 ;  /* 0x00000012000a7c82 */ /* 0x000fe20008000000 */
[----:B------:R-:W-:Y:S01]  /*1c30*/  UIADD3 UR24, UPT, UPT, UR24, 0x1, URZ ;  /* 0x0000000118187890 */ /* 0x000fe2000fffe0ff */
[----:B------:R-:W-:-:S03]  /*1c40*/  UMOV UR25, UR6 ;  /* 0x0000000600197c82 */ /* 0x000fc60008000000 */
[----:B------:R1:W-:Y:S01]  /*1c50*/  UTMALDG.3D [UR16], [UR30], desc[UR26] ;  /* 0x00001a101e0075b4 */ /* 0x0003e20008011000 */
[----:B------:R-:W-:Y:S01]  /*1c60*/  UISETP.NE.AND UP0, UPT, UR24, UR21, UPT ;  /* 0x000000151800728c */ /* 0x000fe2000bf05270 */
[----:B------:R1:W-:Y:S08]  /*1c70*/  UTMALDG.3D [UR8], [UR28], desc[UR26] ;  /* 0x00001a081c0075b4 */ /* 0x0003f00008011000 */
[----:B------:R-:W-:Y:S05]  /*1c80*/  BRA.U UP0, `(.L_x_31) ;  /* 0xfffffffd00607547 */ /* 0x000fea000b83ffff */
.L_x_26:
[C---:B-1----:R-:W-:Y:S01]  /*1c90*/  LEA R2, R14.reuse, UR4, 0x3 ;  /* 0x000000040e027c11 */ /* 0x042fe2000f8e18ff */
[----:B------:R-:W-:Y:S01]  /*1ca0*/  NOP ;  /* 0x0000000000007918 */ /* 0x000fe20000000000 */
[----:B--2---:R-:W-:Y:S02]  /*1cb0*/  SHF.L.U32 R3, R13, 0x1f, RZ ;  /* 0x0000001f0d037819 */ /* 0x004fe400000006ff */
[----:B------:R-:W-:Y:S02]  /*1cc0*/  LEA R4, R14, UR4, 0x4 ;  /* 0x000000040e047c11 */ /* 0x000fe4000f8e20ff */
[----:B------:R-:W1:Y:S02]  /*1cd0*/  SYNCS.PHASECHK.TRANS64.TRYWAIT P0, [R2+URZ+0x90], R3 ;  /* 0x00009003020075a7 */ /* 0x000e6400080011ff */
[----:B-1----:R-:W-:Y:S05]  /*1ce0*/  @!P0 BRA `(.L_x_32) ;  /* 0x0000006400dc8947 */ /* 0x002fea0003800000 */
.L_x_111:
[----:B------:R-:W2:Y:S01]  /*1cf0*/  LDS.128 R4, [R4+0x120] ;  /* 0x0001200004047984 */ /* 0x000ea20000000c00 */
[----:B---3--:R-:W-:Y:S01]  /*1d00*/  ISETP.GE.AND P0, PT, R72, 0x1, PT ;  /* 0x000000014800780c */ /* 0x008fe20003f06270 */
[----:B-1----:R-:W-:Y:S01]  /*1d10*/  VIADD R2, R2, 0xa0 ;  /* 0x000000a002027836 */ /* 0x002fe20000000000 */
[----:B------:R-:W-:Y:S01]  /*1d20*/  @!PT LDS RZ, [RZ] ;  /* 0x00000000fffff984 */ /* 0x000fe20000000800 */
[----:B------:R-:W-:Y:S01]  /*1d30*/  @!PT LDS RZ, [RZ] ;  /* 0x00000000fffff984 */ /* 0x000fe20000000800 */
[----:B------:R-:W-:Y:S01]  /*1d40*/  @!PT LDS RZ, [RZ] ;  /* 0x00000000fffff984 */ /* 0x000fe20000000800 */
[----:B------:R-:W-:Y:S01]  /*1d50*/  @!PT LDS RZ, [RZ] ;  /* 0x00000000fffff984 */ /* 0x000fe20000000800 */
[----:B------:R1:W-:Y:S06]  /*1d60*/  MEMBAR.ALL.CTA ;  /* 0x0000000000007992 */ /* 0x0003ec0000008000 */
[----:B-1----:R-:W1:Y:S01]  /*1d70*/  FENCE.VIEW.ASYNC.S ;  /* 0x00000000000073c6 */ /* 0x002e620000000000 */
[----:B------:R-:W-:-:S04]  /*1d80*/  PRMT R2, RZ, 0x654, R2 ;  /* 0x00000654ff027816 */ /* 0x000fc80000000002 */
[----:B-1----:R1:W-:Y:S01]  /*1d90*/  SYNCS.ARRIVE.TRANS64.RED.A1T0 RZ, [R2+URZ], RZ ;  /* 0x000000ff02ff79a7 */ /* 0x0023e200081004ff */
[----:B--2---:R-:W-:-:S13]  /*1da0*/  LOP3.LUT P2, RZ, R6, 0x1, RZ, 0xc0, !PT ;  /* 0x0000000106ff7812 */ /* 0x004fda000784c0ff */
[----:B------:R-:W-:Y:S01]  /*1db0*/  @P2 SHF.R.U32.HI R3, RZ, 0x10, R5 ;  /* 0x00000010ff032819 */ /* 0x000fe20000011605 */
[----:B------:R-:W-:Y:S01]  /*1dc0*/  VOTEU.ANY UP0, P2 ;  /* 0x0000000000ff7886 */ /* 0x000fe20001000100 */
[----:B------:R-:W-:Y:S02]  /*1dd0*/  @P2 MOV R11, R4 ;  /* 0x00000004000b2202 */ /* 0x000fe40000000f00 */
[----:B------:R-:W-:Y:S02]  /*1de0*/  @P2 R2UR.BROADCAST UR8, R3 ;  /* 0x00000000030822ca */ /* 0x000fe400008e0000 */
[----:B------:R-:W-:-:S11]  /*1df0*/  @P2 LOP3.LUT R8, R5, 0xffff, RZ, 0xc0, !PT ;  /* 0x0000ffff05082812 */ /* 0x000fd600078ec0ff */
[----:B------:R-:W-:Y:S01]  /*1e00*/  @UP0 UMOV UR36, UR8 ;  /* 0x0000000800240c82 */ /* 0x000fe20008000000 */
[----:B-1----:R-:W-:Y:S05]  /*1e10*/  @!P0 BRA `(.L_x_33) ;  /* 0x0000000000b88947 */ /* 0x002fea0003800000 */
[----:B------:R-:W4:Y:S01]  /*1e20*/  LDC.64 R4, c[0x0][0xb18] ;  /* 0x0002c600ff047b82 */ /* 0x000f220000000a00 */
[----:B------:R-:W-:-:S07]  /*1e30*/  ISETP.NE.AND P3, PT, R72, 0x1, PT ;  /* 0x000000014800780c */ /* 0x000fce0003f65270 */
[----:B------:R-:W1:Y:S08]  /*1e40*/  LDC.64 R6, c[0x0][0xb10] ;  /* 0x0002c400ff067b82 */ /* 0x000e700000000a00 */
[----:B------:R-:W2:Y:S08]  /*1e50*/  LDC R16, c[0x0][0xb20] ;  /* 0x0002c800ff107b82 */ /* 0x000eb00000000800 */
[----:B------:R-:W3:Y:S01]  /*1e60*/  LDC R18, c[0x0][0xb0c] ;  /* 0x0002c300ff127b82 */ /* 0x000ee20000000800 */
[----:B----4-:R-:W-:Y:S01]  /*1e70*/  IMAD.HI.U32 R17, R0, R5, RZ ;  /* 0x0000000500117227 */ /* 0x010fe200078e00ff */
[----:B------:R-:W-:-:S03]  /*1e80*/  ISETP.NE.AND P0, PT, R4, 0x1, PT ;  /* 0x000000010400780c */ /* 0x000fc60003f05270 */
[----:B------:R-:W-:-:S03]  /*1e90*/  IMAD.HI.U32 R5, R8, R5, RZ ;  /* 0x0000000508057227 */ /* 0x000fc600078e00ff */
[----:B------:R-:W4:Y:S01]  /*1ea0*/  LDC.64 R2, c[0x0][0xb28] ;  /* 0x0002ca00ff027b82 */ /* 0x000f220000000a00 */
[----:B-1----:R-:W-:-:S04]  /*1eb0*/  IMAD.HI.U32 R20, R9, R6, RZ ;  /* 0x0000000609147227 */ /* 0x002fc800078e00ff */
[----:B------:R-:W-:Y:S01]  /*1ec0*/  IMAD.HI.U32 R22, R11, R6, RZ ;  /* 0x000000060b167227 */ /* 0x000fe200078e00ff */
[----:B------:R-:W-:Y:S02]  /*1ed0*/  SHF.R.U32.HI R20, RZ, R7, R20 ;  /* 0x00000007ff147219 */ /* 0x000fe40000011614 */
[-C--:B--2---:R-:W-:Y:S02]  /*1ee0*/  SHF.R.U32.HI R17, RZ, R16.reuse, R17 ;  /* 0x00000010ff117219 */ /* 0x084fe40000011611 */
[----:B------:R-:W-:Y:S02]  /*1ef0*/  SHF.R.U32.HI R5, RZ, R16, R5 ;  /* 0x00000010ff057219 */ /* 0x000fe40000011605 */
[----:B------:R-:W-:Y:S02]  /*1f00*/  SEL R17, R0, R17, !P0 ;  /* 0x0000001100117207 */ /* 0x000fe40004000000 */
[----:B------:R-:W-:Y:S02]  /*1f10*/  SHF.R.U32.HI R22, RZ, R7, R22 ;  /* 0x00000007ff167219 */ /* 0x000fe40000011616 */
[----:B---3--:R-:W-:-:S02]  /*1f20*/  ISETP.NE.AND P1, PT, R18, 0x1, PT ;  /* 0x000000011200780c */ /* 0x008fc40003f25270 */
[----:B------:R-:W-:Y:S02]  /*1f30*/  SEL R5, R8, R5, !P0 ;  /* 0x0000000508057207 */ /* 0x000fe40004000000 */
[----:B------:R-:W-:Y:S02]  /*1f40*/  SEL R19, R9, R20, !P1 ;  /* 0x0000001409137207 */ /* 0x000fe40004800000 */
[----:B------:R-:W-:Y:S01]  /*1f50*/  SEL R7, R11, R22, !P1 ;  /* 0x000000160b077207 */ /* 0x000fe20004800000 */
[----:B----4-:R-:W-:-:S04]  /*1f60*/  IMAD.HI.U32 R20, R17, R2, RZ ;  /* 0x0000000211147227 */ /* 0x010fc800078e00ff */
[----:B------:R-:W-:Y:S01]  /*1f70*/  IMAD.HI.U32 R6, R19, R2, RZ ;  /* 0x0000000213067227 */ /* 0x000fe200078e00ff */
[----:B------:R-:W-:-:S04]  /*1f80*/  @P3 SHF.R.U32.HI R17, RZ, R3, R20 ;  /* 0x00000003ff113219 */ /* 0x000fc80000011614 */
[----:B------:R-:W-:Y:S01]  /*1f90*/  @P3 SHF.R.U32.HI R19, RZ, R3, R6 ;  /* 0x00000003ff133219 */ /* 0x000fe20000011606 */
[----:B------:R-:W-:-:S04]  /*1fa0*/  IMAD R17, R72, R17, RZ ;  /* 0x0000001148117224 */ /* 0x000fc800078e02ff */
[----:B------:R-:W-:Y:S01]  /*1fb0*/  IMAD R6, R72, R19, RZ ;  /* 0x0000001348067224 */ /* 0x000fe200078e02ff */
[C---:B------:R-:W-:Y:S02]  /*1fc0*/  ISETP.GE.AND P0, PT, R5.reuse, R17, PT ;  /* 0x000000110500720c */ /* 0x040fe40003f06270 */
[----:B------:R-:W-:Y:S02]  /*1fd0*/  IADD3 R17, PT, PT, -R5, RZ, RZ ;  /* 0x000000ff05117210 */ /* 0x000fe40007ffe1ff */
[----:B------:R-:W-:Y:S01]  /*1fe0*/  ISETP.GE.OR P0, PT, R7, R6, P0 ;  /* 0x000000060700720c */ /* 0x000fe20000706670 */
[----:B------:R-:W-:-:S04]  /*1ff0*/  IMAD.HI.U32 R6, R5, R2, RZ ;  /* 0x0000000205067227 */ /* 0x000fc800078e00ff */
[----:B------:R-:W-:Y:S01]  /*2000*/  IMAD R8, R4, R17, R8 ;  /* 0x0000001104087224 */ /* 0x000fe200078e0208 */
[----:B------:R-:W-:-:S04]  /*2010*/  SHF.R.U32.HI R6, RZ, R3, R6 ;  /* 0x00000003ff067219 */ /* 0x000fc80000011606 */
[----:B------:R-:W-:-:S03]  /*2020*/  SEL R6, R5, R6, !P3 ;  /* 0x0000000605067207 */ /* 0x000fc60005800000 */
[----:B------:R-:W-:-:S04]  /*2030*/  @!P0 IMAD.HI.U32 R16, R7, R2, RZ ;  /* 0x0000000207108227 */ /* 0x000fc800078e00ff */
[----:B------:R-:W-:Y:S01]  /*2040*/  IMAD.MOV R2, RZ, RZ, -R6 ;  /* 0x000000ffff027224 */ /* 0x000fe200078e0a06 */
[----:B------:R-:W-:-:S03]  /*2050*/  @!P0 SHF.R.U32.HI R16, RZ, R3, R16 ;  /* 0x00000003ff108219 */ /* 0x000fc60000011610 */
[----:B------:R-:W-:Y:S01]  /*2060*/  IMAD R2, R72, R2, R5 ;  /* 0x0000000248027224 */ /* 0x000fe200078e0205 */
        /* <DEDUP_REMOVED lines=9> */
.L_x_33:
[----:B------:R-:W1:Y:S02]  /*2100*/  LDCU UR8, c[0x0][0xb30] ;  /* 0x00016600ff0877ac */ /* 0x000e640008000800 */
[----:B-1----:R-:W-:-:S09]  /*2110*/  UISETP.NE.AND UP0, UPT, UR8, 0x1, UPT ;  /* 0x000000010800788c */ /* 0x002fd2000bf05270 */
[----:B------:R-:W-:Y:S05]  /*2120*/  BRA.U UP0, `(.L_x_34) ;  /* 0x0000000100407547 */ /* 0x000fea000b800000 */
[----:B------:R-:W1:Y:S08]  /*2130*/  LDC.64 R4, c[0x0][0xb10] ;  /* 0x0002c400ff047b82 */ /* 0x000e700000000a00 */
[----:B------:R-:W2:Y:S08]  /*2140*/  LDC.64 R2, c[0x0][0xb18] ;  /* 0x0002c600ff027b82 */ /* 0x000eb00000000a00 */
[----:B------:R-:W3:Y:S08]  /*2150*/  LDC R6, c[0x0][0xb20] ;  /* 0x0002c800ff067b82 */ /* 0x000ef00000000800 */
[----:B------:R-:W4:Y:S01]  /*2160*/  LDC R16, c[0x0][0xb0c] ;  /* 0x0002c300ff107b82 */ /* 0x000f220000000800 */
[----:B-1----:R-:W-:-:S05]  /*2170*/  IMAD.HI.U32 R4, R11, R4, RZ ;  /* 0x000000040b047227 */ /* 0x002fca00078e00ff */
[----:B------:R-:W-:Y:S01]  /*2180*/  SHF.R.U32.HI R4, RZ, R5, R4 ;  /* 0x00000005ff047219 */ /* 0x000fe20000011604 */
[----:B--2---:R-:W-:Y:S01]  /*2190*/  IMAD.HI.U32 R3, R8, R3, RZ ;  /* 0x0000000308037227 */ /* 0x004fe200078e00ff */
[----:B------:R-:W-:-:S04]  /*21a0*/  ISETP.NE.AND P0, PT, R2, 0x1, PT ;  /* 0x000000010200780c */ /* 0x000fc80003f05270 */
[----:B---3--:R-:W-:-:S04]  /*21b0*/  SHF.R.U32.HI R3, RZ, R6, R3 ;  /* 0x00000006ff037219 */ /* 0x008fc80000011603 */
[----:B------:R-:W-:Y:S02]  /*21c0*/  SEL R3, R8, R3, !P0 ;  /* 0x0000000308037207 */ /* 0x000fe40004000000 */
[----:B----4-:R-:W-:-:S04]  /*21d0*/  ISETP.NE.AND P1, PT, R16, 0x1, PT ;  /* 0x000000011000780c */ /* 0x010fc80003f25270 */
[----:B------:R-:W-:-:S05]  /*21e0*/  SEL R4, R11, R4, !P1 ;  /* 0x000000040b047207 */ /* 0x000fca0004800000 */
[----:B------:R-:W-:Y:S02]  /*21f0*/  IMAD.IADD R5, R3, 0x1, -R4 ;  /* 0x0000000103057824 */ /* 0x000fe400078e0a04 */
[----:B------:R-:W-:Y:S02]  /*2200*/  IMAD.IADD R3, R4, 0x1, -R3 ;  /* 0x0000000104037824 */ /* 0x000fe400078e0a03 */
[----:B------:R-:W-:Y:S02]  /*2210*/  IMAD R11, R5, R16, R11 ;  /* 0x00000010050b7224 */ /* 0x000fe400078e020b */
[----:B------:R-:W-:-:S07]  /*2220*/  IMAD R8, R3, R2, R8 ;  /* 0x0000000203087224 */ /* 0x000fce00078e0208 */
.L_x_34:
[----:B------:R-:W-:Y:S01]  /*2230*/  VIADD R14, R14, 0x1 ;  /* 0x000000010e0e7836 */ /* 0x000fe20000000000 */
[----:B------:R-:W-:Y:S01]  /*2240*/  PLOP3.LUT P1, PT, PT, PT, PT, 0x80, 0x8 ;  /* 0x000000000008781c */ /* 0x000fe20003f2f070 */
[----:B------:R-:W-:Y:S02]  /*2250*/  IMAD.IADD R21, R11, 0x1, R170 ;  /* 0x000000010b157824 */ /* 0x000fe400078e02aa */
[----:B------:R-:W-:Y:S01]  /*2260*/  IMAD.IADD R20, R8, 0x1, R147 ;  /* 0x0000000108147824 */ /* 0x000fe200078e0293 */
[----:B------:R-:W-:-:S04]  /*2270*/  ISETP.NE.AND P0, PT, R14, 0x2, PT ;  /* 0x000000020e00780c */ /* 0x000fc80003f05270 */
[----:B------:R-:W-:Y:S02]  /*2280*/  SEL R2, RZ, 0x1, P0 ;  /* 0x00000001ff027807 */ /* 0x000fe40000000000 */
[----:B------:R-:W-:Y:S02]  /*2290*/  SEL R14, R14, RZ, P0 ;  /* 0x000000ff0e0e7207 */ /* 0x000fe40000000000 */
[----:B------:R-:W-:Y:S01]  /*22a0*/  LOP3.LUT R13, R13, R2, RZ, 0x3c, !PT ;  /* 0x000000020d0d7212 */ /* 0x000fe200078e3cff */
[----:B------:R-:W-:Y:S06]  /*22b0*/  @P2 BRA `(.L_x_35) ;  /* 0xfffffff000a02947 */ /* 0x000fec000383ffff */
[----:B------:R-:W-:Y:S01]  /*22c0*/  UIADD3 UR4, UPT, UPT, UR4, 0x30, URZ ;  /* 0x0000003004047890 */ /* 0x000fe2000fffe0ff */
[----:B------:R-:W-:-:S03]  /*22d0*/  SHF.L.U32 R3, R15, 0x1f, RZ ;  /* 0x0000001f0f037819 */ /* 0x000fc600000006ff */
[----:B------:R-:W-:-:S09]  /*22e0*/  ULEA UR5, UR6, UR4, 0x3 ;  /* 0x0000000406057291 */ /* 0x000fd2000f8e18ff */
[----:B------:R-:W1:Y:S02]  /*22f0*/  SYNCS.PHASECHK.TRANS64.TRYWAIT P0, [UR5], R3 ;  /* 0x00000003ff0075a7 */ /* 0x000e640008001105 */
[----:B-1----:R-:W-:Y:S05]  /*2300*/  @!P0 BRA `(.L_x_36) ;  /* 0x0000006000688947 */ /* 0x002fea0003800000 */
.L_x_113:
[----:B------:R-:W-:-:S04]  /*2310*/  UIADD3 UR6, UPT, UPT, UR6, 0x1, URZ ;  /* 0x0000000106067890 */ /* 0x000fc8000fffe0ff */
[----:B------:R-:W-:-:S04]  /*2320*/  UISETP.NE.AND UP0, UPT, UR6, 0x6, UPT ;  /* 0x000000060600788c */ /* 0x000fc8000bf05270 */
[----:B------:R-:W-:Y:S02]  /*2330*/  USEL UR7, URZ, 0x1, UP0 ;  /* 0x00000001ff077887 */ /* 0x000fe40008000000 */
[----:B------:R-:W-:-:S04]  /*2340*/  USEL UR6, UR6, URZ, UP0 ;  /* 0x000000ff06067287 */ /* 0x000fc80008000000 */
[----:B------:R-:W-:Y:S01]  /*2350*/  ULEA UR5, UR6, UR4, 0x3 ;  /* 0x0000000406057291 */ /* 0x000fe2000f8e18ff */
[----:B------:R-:W-:-:S04]  /*2360*/  LOP3.LUT R2, R15, UR7, RZ, 0x3c, !PT ;  /* 0x000000070f027c12 */ /* 0x000fc8000f8e3cff */
[----:B-1----:R-:W-:-:S04]  /*2370*/  SHF.L.U32 R3, R2, 0x1f, RZ ;  /* 0x0000001f02037819 */ /* 0x002fc800000006ff */
[----:B------:R-:W1:Y:S02]  /*2380*/  SYNCS.PHASECHK.TRANS64.TRYWAIT P0, [UR5], R3 ;  /* 0x00000003ff0075a7 */ /* 0x000e640008001105 */
[----:B-1----:R-:W-:Y:S05]  /*2390*/  @!P0 BRA `(.L_x_37) ;  /* 0x00000060005c8947 */ /* 0x002fea0003800000 */
.L_x_115:
        /* <DEDUP_REMOVED lines=9> */
.L_x_117:
        /* <DEDUP_REMOVED lines=9> */
.L_x_119:
        /* <DEDUP_REMOVED lines=9> */
.L_x_121:
[----:B------:R-:W-:-:S04]  /*2550*/  UIADD3 UR6, UPT, UPT, UR6, 0x1, URZ ;  /* 0x0000000106067890 */ /* 0x000fc8000fffe0ff */
[----:B------:R-:W-:-:S04]  /*2560*/  UISETP.NE.AND UP0, UPT, UR6, 0x6, UPT ;  /* 0x000000060600788c */ /* 0x000fc8000bf05270 */
[----:B------:R-:W-:Y:S02]  /*2570*/  USEL UR5, URZ, 0x1, UP0 ;  /* 0x00000001ff057887 */ /* 0x000fe40008000000 */
[----:B------:R-:W-:-:S04]  /*2580*/  USEL UR6, UR6, URZ, UP0 ;  /* 0x000000ff06067287 */ /* 0x000fc80008000000 */
[----:B------:R-:W-:Y:S01]  /*2590*/  ULEA UR6, UR6, UR4, 0x3 ;  /* 0x0000000406067291 */ /* 0x000fe2000f8e18ff */
[----:B-1----:R-:W-:-:S04]  /*25a0*/  LOP3.LUT R3, R2, UR5, RZ, 0x3c, !PT ;  /* 0x0000000502037c12 */ /* 0x002fc8000f8e3cff */
[----:B------:R-:W-:Y:S01]  /*25b0*/  SHF.L.U32 R3, R3, 0x1f, RZ ;  /* 0x0000001f03037819 */ /* 0x000fe200000006ff */
[----:B----4-:R-:W-:-:S07]  /*25c0*/  IMAD.U32 R0, RZ, RZ, UR6 ;  /* 0x00000006ff007e24 */ /* 0x010fce000f8e00ff */
.L_x_41:
[----:B-1----:R1:W2:Y:S02]  /*25d0*/  SYNCS.PHASECHK.TRANS64.TRYWAIT P0, [R0+URZ], R3 ;  /* 0x00000003000075a7 */ /* 0x0022a400080011ff */
[----:B--2---:R-:W-:Y:S05]  /*25e0*/  @!P0 NANOSLEEP.SYNCS 0x989680 ;  /* 0x009896800000895d */ /* 0x004fea0003900000 */
[----:B------:R-:W2:Y:S02]  /*25f0*/  @!P0 SYNCS.PHASECHK.TRANS64 P0, [R0+URZ], R3 ;  /* 0x00000003000085a7 */ /* 0x000ea400080010ff */
[----:B--2---:R-:W-:Y:S05]  /*2600*/  @P0 EXIT ;  /* 0x000000000000094d */ /* 0x004fea0003800000 */
[----:B------:R-:W-:Y:S05]  /*2610*/  BRA `(.L_x_41) ;  /* 0xfffffffc00ec7947 */ /* 0x000fea000383ffff */
.L_x_17:
[----:B------:R-:W-:-:S04]  /*2620*/  UISETP.NE.AND UP1, UPT, UR37, URZ, UPT ;  /* 0x000000ff2500728c */ /* 0x000fc8000bf25270 */
[----:B------:R-:W-:-:S09]  /*2630*/  UISETP.NE.OR UP1, UPT, UR8, 0x1, UP1 ;  /* 0x000000010800788c */ /* 0x000fd20008f25670 */
[----:B------:R-:W-:Y:S05]  /*2640*/  BRA.U UP1, `(.L_x_42) ;  /* 0x0000000501487547 */ /* 0x000fea000b800000 */
[----:B------:R-:W-:Y:S01]  /*2650*/  ISETP.NE.AND P2, PT, R2, RZ, PT ;  /* 0x000000ff0200720c */ /* 0x000fe20003f45270 */
[----:B------:R-:W-:Y:S01]  /*2660*/  IMAD.MOV.U32 R12, RZ, RZ, 0x1 ;  /* 0x00000001ff0c7424 */ /* 0x000fe200078e00ff */
[----:B------:R-:W-:Y:S02]  /*2670*/  CS2R R10, SRZ ;  /* 0x00000000000a7805 */ /* 0x000fe4000001ff00 */
[----:B------:R-:W-:Y:S01]  /*2680*/  CS2R R8, SRZ ;  /* 0x0000000000087805 */ /* 0x000fe2000001ff00 */
[----:B------:R-:W-:Y:S01]  /*2690*/  UMOV UR4, 0x400 ;  /* 0x0000040000047882 */ /* 0x000fe20000000000 */
[----:B------:R-:W-:Y:S01]  /*26a0*/  UMOV UR6, URZ ;  /* 0x000000ff00067c82 */ /* 0x000fe20008000000 */
[----:B------:R-:W-:-:S12]  /*26b0*/  ULEA UR37, UR37, UR4, 0x18 ;  /* 0x0000000425257291 */ /* 0x000fd8000f8ec0ff */
.L_x_46:
[----:B------:R-:W-:Y:S02]  /*26c0*/  LEA R0, R8, UR37, 0x3 ;  /* 0x0000002508007c11 */ /* 0x000fe4000f8e18ff */
[----:B------:R-:W-:-:S03]  /*26d0*/  SHF.L.U32 R5, R9, 0x1f, RZ ;  /* 0x0000001f09057819 */ /* 0x000fc600000006ff */
[----:B------:R-:W-:Y:S01]  /*26e0*/  VIADD R4, R0, 0x100 ;  /* 0x0000010000047836 */ /* 0x000fe20000000000 */
[----:B------:R-:W1:Y:S02]  /*26f0*/  SYNCS.PHASECHK.TRANS64.TRYWAIT P0, [R0+URZ+0xf0], R5 ;  /* 0x0000f005000075a7 */ /* 0x000e6400080011ff */
[----:B-1----:R-:W-:Y:S05]  /*2700*/  @!P0 BRA `(.L_x_43) ;  /* 0x0000005c00e08947 */ /* 0x002fea0003800000 */
.L_x_122:
[----:B------:R-:W-:Y:S01]  /*2710*/  ULEA UR5, UR6, UR37, 0x3 ;  /* 0x0000002506057291 */ /* 0x000fe2000f8e18ff */
[----:B------:R-:W-:Y:S02]  /*2720*/  PRMT R4, RZ, 0x654, R4 ;  /* 0x00000654ff047816 */ /* 0x000fe40000000004 */
[----:B-1----:R-:W-:Y:S01]  /*2730*/  SHF.L.U32 R5, R12, 0x1f, RZ ;  /* 0x0000001f0c057819 */ /* 0x002fe200000006ff */
[----:B------:R-:W-:Y:S01]  /*2740*/  UIADD3 UR4, UPT, UPT, UR5, 0x90, URZ ;  /* 0x0000009005047890 */ /* 0x000fe2000fffe0ff */
[----:B------:R1:W-:Y:S05]  /*2750*/  SYNCS.ARRIVE.TRANS64.RED.A1T0 RZ, [R4+URZ], RZ ;  /* 0x000000ff04ff79a7 */ /* 0x0003ea00081004ff */
[----:B------:R-:W-:Y:S01]  /*2760*/  IMAD.U32 R7, RZ, RZ, UR4 ;  /* 0x00000004ff077e24 */ /* 0x000fe2000f8e00ff */
[----:B------:R-:W2:Y:S04]  /*2770*/  SYNCS.PHASECHK.TRANS64.TRYWAIT P0, [UR5+0xa0], R5 ;  /* 0x0000a005ff0075a7 */ /* 0x000ea80008001105 */
[----:B------:R-:W-:Y:S01]  /*2780*/  PRMT R6, R2, 0x654, R7 ;  /* 0x0000065402067816 */ /* 0x000fe20000000007 */
[----:B-1----:R-:W-:Y:S01]  /*2790*/  @!P2 IMAD.MOV.U32 R4, RZ, RZ, 0x10 ;  /* 0x00000010ff04a424 */ /* 0x002fe200078e00ff */
[----:B--2---:R-:W-:Y:S06]  /*27a0*/  @!P0 BRA `(.L_x_44) ;  /* 0x0000005c00cc8947 */ /* 0x004fec0003800000 */
.L_x_124:
[----:B------:R-:W-:Y:S01]  /*27b0*/  ULEA UR4, UR6, UR37, 0x4 ;  /* 0x0000002506047291 */ /* 0x000fe2000f8e20ff */
[----:B------:R-:W-:Y:S01]  /*27c0*/  SEL R3, R6, R3, !P2 ;  /* 0x0000000306037207 */ /* 0x000fe20005000000 */
[----:B------:R-:W-:Y:S01]  /*27d0*/  UIADD3 UR5, UPT, UPT, UR5, 0x90, URZ ;  /* 0x0000009005057890 */ /* 0x000fe2000fffe0ff */
[----:B-1----:R-:W-:Y:S01]  /*27e0*/  LEA R0, R11, UR37, 0x3 ;  /* 0x000000250b007c11 */ /* 0x002fe2000f8e18ff */
[----:B------:R-:W-:Y:S01]  /*27f0*/  UIADD3 UR4, UPT, UPT, UR4, 0x120, URZ ;  /* 0x0000012004047890 */ /* 0x000fe2000fffe0ff */
[----:B------:R-:W-:Y:S01]  /*2800*/  SHF.L.U32 R5, R10, 0x1f, RZ ;  /* 0x0000001f0a057819 */ /* 0x000fe200000006ff */
[----:B------:R1:W-:Y:S01]  /*2810*/  @!P2 SYNCS.ARRIVE.TRANS64.RED RZ, [R3+URZ], R4 ;  /* 0x0000000403ffa9a7 */ /* 0x0003e200080004ff */
[----:B------:R-:W-:Y:S01]  /*2820*/  UIADD3 UR6, UPT, UPT, UR6, 0x1, URZ ;  /* 0x0000000106067890 */ /* 0x000fe2000fffe0ff */
[----:B------:R-:W-:-:S03]  /*2830*/  VIADD R8, R8, 0x1 ;  /* 0x0000000108087836 */ /* 0x000fc60000000000 */
[----:B------:R-:W-:Y:S02]  /*2840*/  UISETP.NE.AND UP0, UPT, UR6, 0x2, UPT ;  /* 0x000000020600788c */ /* 0x000fe4000bf05270 */
[----:B------:R-:W-:Y:S06]  /*2850*/  UGETNEXTWORKID.BROADCAST [UR4], [UR5] ;  /* 0x00000000040073ca */ /* 0x000fec0008000100 */
[----:B------:R-:W-:Y:S01]  /*2860*/  USEL UR4, URZ, 0x1, UP0 ;  /* 0x00000001ff047887 */ /* 0x000fe20008000000 */
[----:B------:R-:W-:Y:S01]  /*2870*/  ISETP.NE.AND P0, PT, R8, 0x2, PT ;  /* 0x000000020800780c */ /* 0x000fe20003f05270 */
[----:B------:R-:W-:Y:S01]  /*2880*/  USEL UR6, UR6, URZ, UP0 ;  /* 0x000000ff06067287 */ /* 0x000fe20008000000 */
[----:B------:R-:W2:Y:S03]  /*2890*/  SYNCS.PHASECHK.TRANS64.TRYWAIT P1, [R0+URZ+0x90], R5 ;  /* 0x00009005000075a7 */ /* 0x000ea600080211ff */
[----:B------:R-:W-:Y:S01]  /*28a0*/  LOP3.LUT R12, R12, UR4, RZ, 0x3c, !PT ;  /* 0x000000040c0c7c12 */ /* 0x000fe2000f8e3cff */
[----:B-12---:R-:W-:Y:S07]  /*28b0*/  @!P1 BRA `(.L_x_45) ;  /* 0x0000005c00a09947 */ /* 0x006fee0003800000 */
.L_x_125:
[C---:B------:R-:W-:Y:S01]  /*28c0*/  LEA R4, R11.reuse, UR37, 0x4 ;  /* 0x000000250b047c11 */ /* 0x040fe2000f8e20ff */
[----:B-1----:R-:W-:Y:S01]  /*28d0*/  VIADD R0, R0, 0xa0 ;  /* 0x000000a000007836 */ /* 0x002fe20000000000 */
[----:B------:R-:W-:Y:S01]  /*28e0*/  SEL R8, R8, RZ, P0 ;  /* 0x000000ff08087207 */ /* 0x000fe20000000000 */
[----:B------:R-:W-:-:S03]  /*28f0*/  VIADD R11, R11, 0x1 ;  /* 0x000000010b0b7836 */ /* 0x000fc60000000000 */
[----:B------:R-:W1:Y:S01]  /*2900*/  LDS.128 R4, [R4+0x120] ;  /* 0x0001200004047984 */ /* 0x000e620000000c00 */
[----:B------:R-:W-:Y:S02]  /*2910*/  PRMT R0, RZ, 0x654, R0 ;  /* 0x00000654ff007816 */ /* 0x000fe40000000000 */
[C---:B------:R-:W-:Y:S01]  /*2920*/  ISETP.NE.AND P1, PT, R11.reuse, 0x2, PT ;  /* 0x000000020b00780c */ /* 0x040fe20003f25270 */
[----:B------:R-:W-:Y:S01]  /*2930*/  @!PT LDS RZ, [RZ] ;  /* 0x00000000fffff984 */ /* 0x000fe20000000800 */
[----:B------:R-:W-:Y:S01]  /*2940*/  @!PT LDS RZ, [RZ] ;  /* 0x00000000fffff984 */ /* 0x000fe20000000800 */
[----:B------:R-:W-:Y:S01]  /*2950*/  @!PT LDS RZ, [RZ] ;  /* 0x00000000fffff984 */ /* 0x000fe20000000800 */
[----:B------:R-:W-:Y:S01]  /*2960*/  @!PT LDS RZ, [RZ] ;  /* 0x00000000fffff984 */ /* 0x000fe20000000800 */
[----:B------:R2:W-:Y:S06]  /*2970*/  MEMBAR.ALL.CTA ;  /* 0x0000000000007992 */ /* 0x0005ec0000008000 */
[----:B--2---:R-:W2:Y:S01]  /*2980*/  FENCE.VIEW.ASYNC.S ;  /* 0x00000000000073c6 */ /* 0x004ea20000000000 */
[----:B------:R-:W-:Y:S01]  /*2990*/  SEL R11, R11, RZ, P1 ;  /* 0x000000ff0b0b7207 */ /* 0x000fe20000800000 */
[----:B--2---:R2:W-:Y:S01]  /*29a0*/  SYNCS.ARRIVE.TRANS64.RED.A1T0 RZ, [R0+URZ], RZ ;  /* 0x000000ff00ff79a7 */ /* 0x0045e200081004ff */
[----:B-1----:R-:W-:-:S02]  /*29b0*/  LOP3.LUT P3, RZ, R6, 0x1, RZ, 0xc0, !PT ;  /* 0x0000000106ff7812 */ /* 0x002fc4000786c0ff */
[----:B------:R-:W-:-:S04]  /*29c0*/  SEL R5, RZ, 0x1, P1 ;  /* 0x00000001ff057807 */ /* 0x000fc80000800000 */
[----:B------:R-:W-:Y:S02]  /*29d0*/  LOP3.LUT R10, R10, R5, RZ, 0x3c, !PT ;  /* 0x000000050a0a7212 */ /* 0x000fe400078e3cff */
[----:B--2---:R-:W-:-:S04]  /*29e0*/  SEL R0, RZ, 0x1, P0 ;  /* 0x00000001ff007807 */ /* 0x004fc80000000000 */
[----:B------:R-:W-:Y:S01]  /*29f0*/  LOP3.LUT R9, R9, R0, RZ, 0x3c, !PT ;  /* 0x0000000009097212 */ /* 0x000fe200078e3cff */
[----:B------:R-:W-:Y:S06]  /*2a00*/  @P3 BRA `(.L_x_46) ;  /* 0xfffffffc002c3947 */ /* 0x000fec000383ffff */
[----:B------:R-:W-:Y:S01]  /*2a10*/  ULEA UR5, UR6, UR37, 0x3 ;  /* 0x0000002506057291 */ /* 0x000fe2000f8e18ff */
[----:B------:R-:W-:-:S08]  /*2a20*/  SHF.L.U32 R3, R12, 0x1f, RZ ;  /* 0x0000001f0c037819 */ /* 0x000fd000000006ff */
[----:B------:R-:W1:Y:S02]  /*2a30*/  SYNCS.PHASECHK.TRANS64 P0, [UR5+0xa0], R3 ;  /* 0x0000a003ff0075a7 */ /* 0x000e640008001005 */
[----:B-1----:R-:W-:Y:S05]  /*2a40*/  @P0 BRA `(.L_x_47) ;  /* 0x0000000000080947 */ /* 0x002fea0003800000 */
[----:B------:R-:W1:Y:S02]  /*2a50*/  SYNCS.PHASECHK.TRANS64.TRYWAIT P0, [UR5+0xa0], R3 ;  /* 0x0000a003ff0075a7 */ /* 0x000e640008001105 */
[----:B-1----:R-:W-:Y:S05]  /*2a60*/  @!P0 BRA `(.L_x_48) ;  /* 0x0000005c00488947 */ /* 0x002fea0003800000 */
.L_x_47:
[----:B------:R-:W-:-:S04]  /*2a70*/  UIADD3 UR4, UPT, UPT, UR6, 0x1, URZ ;  /* 0x0000000106047890 */ /* 0x000fc8000fffe0ff */
[----:B------:R-:W-:-:S04]  /*2a80*/  UISETP.NE.AND UP0, UPT, UR4, 0x2, UPT ;  /* 0x000000020400788c */ /* 0x000fc8000bf05270 */
[----:B------:R-:W-:Y:S02]  /*2a90*/  USEL UR7, URZ, 0x1, UP0 ;  /* 0x00000001ff077887 */ /* 0x000fe40008000000 */
[----:B------:R-:W-:-:S04]  /*2aa0*/  USEL UR4, UR4, URZ, UP0 ;  /* 0x000000ff04047287 */ /* 0x000fc80008000000 */
[----:B------:R-:W-:Y:S01]  /*2ab0*/  ULEA UR4, UR4, UR37, 0x3 ;  /* 0x0000002504047291 */ /* 0x000fe2000f8e18ff */
[----:B-1----:R-:W-:-:S04]  /*2ac0*/  LOP3.LUT R3, R12, UR7, RZ, 0x3c, !PT ;  /* 0x000000070c037c12 */ /* 0x002fc8000f8e3cff */
[----:B------:R-:W-:-:S04]  /*2ad0*/  SHF.L.U32 R0, R3, 0x1f, RZ ;  /* 0x0000001f03007819 */ /* 0x000fc800000006ff */
[----:B------:R-:W1:Y:S02]  /*2ae0*/  SYNCS.PHASECHK.TRANS64 P0, [UR4+0xa0], R0 ;  /* 0x0000a000ff0075a7 */ /* 0x000e640008001004 */
[----:B-1----:R-:W-:Y:S05]  /*2af0*/  @P0 EXIT ;  /* 0x000000000000094d */ /* 0x002fea0003800000 */
[----:B------:R-:W-:Y:S02]  /*2b00*/  SHF.L.U32 R3, R3, 0x1f, RZ ;  /* 0x0000001f03037819 */ /* 0x000fe400000006ff */
[----:B------:R-:W-:-:S07]  /*2b10*/  MOV R0, UR4 ;  /* 0x0000000400007c02 */ /* 0x000fce0008000f00 */
.L_x_49:
[----:B-1----:R1:W2:Y:S02]  /*2b20*/  SYNCS.PHASECHK.TRANS64.TRYWAIT P0, [R0+URZ+0xa0], R3 ;  /* 0x0000a003000075a7 */ /* 0x0022a400080011ff */
[----:B--2---:R-:W-:Y:S05]  /*2b30*/  @!P0 NANOSLEEP.SYNCS 0x989680 ;  /* 0x009896800000895d */ /* 0x004fea0003900000 */
[----:B------:R-:W2:Y:S02]  /*2b40*/  @!P0 SYNCS.PHASECHK.TRANS64 P0, [R0+URZ+0xa0], R3 ;  /* 0x0000a003000085a7 */ /* 0x000ea400080010ff */
[----:B--2---:R-:W-:Y:S05]  /*2b50*/  @P0 EXIT ;  /* 0x000000000000094d */ /* 0x004fea0003800000 */
[----:B------:R-:W-:Y:S05]  /*2b60*/  BRA `(.L_x_49) ;  /* 0xfffffffc00ec7947 */ /* 0x000fea000383ffff */
.L_x_42:
[----:B------:R-:W-:-:S09]  /*2b70*/  UISETP.NE.AND UP1, UPT, UR8, URZ, UPT ;  /* 0x000000ff0800728c */ /* 0x000fd2000bf25270 */
[----:B------:R-:W-:Y:S05]  /*2b80*/  BRA.U UP1, `(.L_x_50) ;  /* 0x0000000d01b47547 */ /* 0x000fea000b800000 */
[----:B------:R-:W-:Y:S01]  /*2b90*/  UMOV UR4, 0x40 ;  /* 0x0000004000047882 */ /* 0x000fe20000000000 */
[----:B------:R-:W-:Y:S01]  /*2ba0*/  NOP ;  /* 0x0000000000007918 */ /* 0x000fe20000000000 */
[----:B------:R-:W-:Y:S01]  /*2bb0*/  ULEA UR4, UR37, UR4, 0x18 ;  /* 0x0000000425047291 */ /* 0x000fe2000f8ec0ff */
[----:B------:R-:W-:Y:S02]  /*2bc0*/  UMOV UR5, 0x400 ;  /* 0x0000040000057882 */ /* 0x000fe40000000000 */
[----:B------:R-:W-:-:S06]  /*2bd0*/  ULEA UR37, UR37, UR5, 0x18 ;  /* 0x0000000525257291 */ /* 0x000fcc000f8ec0ff */
[----:B------:R-:W1:Y:S02]  /*2be0*/  LDS.U8 R0, [UR4+0x1c] ;  /* 0x00001c04ff007984 */ /* 0x000e640008000000 */
[----:B-1----:R-:W-:-:S13]  /*2bf0*/  ISETP.NE.AND P0, PT, R0, RZ, PT ;  /* 0x000000ff0000720c */ /* 0x002fda0003f05270 */
[----:B------:R-:W-:Y:S05]  /*2c00*/  @P0 BRA `(.L_x_51) ;  /* 0x0000000000580947 */ /* 0x000fea0003800000 */
[----:B------:R-:W-:-:S13]  /*2c10*/  ELECT P0, URZ, PT ;  /* 0x0000000000ff782f */ /* 0x000fda0003800000 */
[----:B------:R-:W-:Y:S05]  /*2c20*/  @!P0 BRA `(.L_x_52) ;  /* 0x0000000000608947 */ /* 0x000fea0003800000 */
[----:B------:R-:W-:Y:S01]  /*2c30*/  UMOV UR5, 0x10 ;  /* 0x0000001000057882 */ /* 0x000fe20000000000 */
[----:B------:R-:W-:Y:S01]  /*2c40*/  HFMA2 R0, -RZ, RZ, 0, 5.9604644775390625e-08 ;  /* 0x00000001ff007431 */ /* 0x000fe200000001ff */
[----:B------:R-:W-:-:S03]  /*2c50*/  MOV R2, 0xffff ;  /* 0x0000ffff00027802 */ /* 0x000fc60000000f00 */
[----:B------:R-:W-:Y:S04]  /*2c60*/  DEPBAR.LE SB1, 0x36 ;  /* 0x00009d800000791a */ /* 0x000fe80000000000 */
[----:B------:R-:W1:Y:S02]  /*2c70*/  UTCATOMSWS.FIND_AND_SET.ALIGN UP0, UR5, UR5 ;  /* 0x00000005000575e3 */ /* 0x000e640008000800 */
[----:B-1----:R-:W-:Y:S01]  /*2c80*/  MOV R3, UR5 ;  /* 0x0000000500037c02 */ /* 0x002fe20008000f00 */
[----:B------:R-:W-:Y:S06]  /*2c90*/  BRA.U UP0, `(.L_x_53) ;  /* 0x0000000100187547 */ /* 0x000fec000b800000 */
.L_x_54:
[----:B------:R-:W-:Y:S05]  /*2ca0*/  NANOSLEEP 0x64 ;  /* 0x000000640000795d */ /* 0x000fea0003800000 */
[----:B------:R-:W-:-:S05]  /*2cb0*/  UMOV UR5, 0x10 ;  /* 0x0000001000057882 */ /* 0x000fca0000000000 */
[----:B------:R-:W-:Y:S04]  /*2cc0*/  DEPBAR.LE SB1, 0x36 ;  /* 0x00009d800000791a */ /* 0x000fe80000000000 */
[----:B------:R-:W1:Y:S02]  /*2cd0*/  UTCATOMSWS.FIND_AND_SET.ALIGN UP0, UR5, UR5 ;  /* 0x00000005000575e3 */ /* 0x000e640008000800 */
[----:B-1----:R-:W-:Y:S01]  /*2ce0*/  MOV R3, UR5 ;  /* 0x0000000500037c02 */ /* 0x002fe20008000f00 */
[----:B------:R-:W-:Y:S05]  /*2cf0*/  BRA.U !UP0, `(.L_x_54) ;  /* 0xfffffffd08e87547 */ /* 0x000fea000b83ffff */
.L_x_53:
[-C--:B------:R-:W-:Y:S02]  /*2d00*/  SHF.L.U32 R2, R2, R3.reuse, RZ ;  /* 0x0000000302027219 */ /* 0x080fe400000006ff */
[----:B------:R-:W-:Y:S01]  /*2d10*/  SHF.L.U32 R0, R0, R3, RZ ;  /* 0x0000000300007219 */ /* 0x000fe200000006ff */
[----:B------:R-:W-:Y:S02]  /*2d20*/  IMAD.SHL.U32 R3, R3, 0x20, RZ ;  /* 0x0000002003037824 */ /* 0x000fe400078e00ff */
[----:B------:R1:W-:Y:S04]  /*2d30*/  ATOMS.OR RZ, [UR4+0x14], R2 ;  /* 0x00001402ffff798c */ /* 0x0003e8000b000004 */
[----:B------:R1:W-:Y:S04]  /*2d40*/  ATOMS.OR RZ, [UR4+0x18], R0 ;  /* 0x00001800ffff798c */ /* 0x0003e8000b000004 */
[----:B------:R1:W-:Y:S01]  /*2d50*/  STS [UR37+0x140], R3 ;  /* 0x00014003ff007988 */ /* 0x0003e20008000825 */
[----:B------:R-:W-:Y:S05]  /*2d60*/  BRA `(.L_x_52) ;  /* 0x0000000000107947 */ /* 0x000fea0003800000 */
.L_x_51:
[----:B------:R-:W-:Y:S02]  /*2d70*/  MOV R0, 0xffffffff ;  /* 0xffffffff00007802 */ /* 0x000fe40000000f00 */
[----:B------:R-:W-:-:S03]  /*2d80*/  MOV R2, 0x2db0 ;  /* 0x00002db000027802 */ /* 0x000fc60000000f00 */
[----:B------:R1:W-:Y:S04]  /*2d90*/  STS [UR37+0x140], R0 ;  /* 0x00014000ff007988 */ /* 0x0003e80008000825 */
[----:B-1-3-5:R-:W-:Y:S05]  /*2da0*/  CALL.REL.NOINC `($__internal_1_$__cuda_sm10x_tcgen05_guardrail_trap_phase_invalid_during_alloc) ;  /* 0x0000006000047944 */ /* 0x02afea0003c00000 */
.L_x_52:
[----:B------:R-:W-:Y:S05]  /*2db0*/  WARPSYNC.ALL ;  /* 0x0000000000007948 */ /* 0x000fea0003800000 */
[----:B------:R-:W2:Y:S01]  /*2dc0*/  S2UR UR5, SR_CgaCtaId ;  /* 0x00000000000579c3 */ /* 0x000ea20000008800 */
[----:B------:R-:W-:Y:S01]  /*2dd0*/  UMOV UR4, 0x400 ;  /* 0x0000040000047882 */ /* 0x000fe20000000000 */
[----:B------:R-:W-:-:S06]  /*2de0*/  NOP ;  /* 0x0000000000007918 */ /* 0x000fcc0000000000 */
[----:B------:R-:W-:Y:S06]  /*2df0*/  BAR.ARV 0x6, 0xa0 ;  /* 0x0182800000007b1d */ /* 0x000fec0000002000 */
[----:B------:R-:W4:Y:S01]  /*2e00*/  LDCU UR7, c[0x0][0x38c] ;  /* 0x00007180ff0777ac */ /* 0x000f220008000800 */
[----:B------:R-:W-:Y:S01]  /*2e10*/  IMAD.MOV.U32 R11, RZ, RZ, 0x1 ;  /* 0x00000001ff0b7424 */ /* 0x000fe200078e00ff */
[----:B------:R-:W-:Y:S01]  /*2e20*/  CS2R R8, SRZ ;  /* 0x0000000000087805 */ /* 0x000fe2000001ff00 */
[----:B------:R-:W-:Y:S01]  /*2e30*/  IMAD.MOV.U32 R10, RZ, RZ, RZ ;  /* 0x000000ffff0a7224 */ /* 0x000fe200078e00ff */
[----:B------:R-:W3:Y:S01]  /*2e40*/  LDCU UR6, c[0x0][0x38c] ;  /* 0x00007180ff0677ac */ /* 0x000ee20008000800 */
[----:B------:R-:W-:Y:S01]  /*2e50*/  UMOV UR15, URZ ;  /* 0x000000ff000f7c82 */ /* 0x000fe20008000000 */
[----:B------:R-:W-:Y:S01]  /*2e60*/  UMOV UR14, URZ ;  /* 0x000000ff000e7c82 */ /* 0x000fe20008000000 */
[----:B--2---:R-:W-:Y:S01]  /*2e70*/  ULEA UR5, UR5, UR4, 0x18 ;  /* 0x0000000405057291 */ /* 0x004fe2000f8ec0ff */
[----:B------:R-:W-:Y:S01]  /*2e80*/  UMOV UR24, 0x0 ;  /* 0x0000000000187882 */ /* 0x000fe20000000000 */
[----:B------:R-:W-:-:S02]  /*2e90*/  UMOV UR25, 0x8200010 ;  /* 0x0820001000197882 */ /* 0x000fc40000000000 */
[----:B------:R-:W-:Y:S02]  /*2ea0*/  UIADD3 UR10, UPT, UPT, UR5, 0x8400, URZ ;  /* 0x00008400050a7890 */ /* 0x000fe4000fffe0ff */
[----:B------:R-:W-:Y:S02]  /*2eb0*/  UIADD3 UR11, UPT, UPT, UR5, 0x20400, URZ ;  /* 0x00020400050b7890 */ /* 0x000fe4000fffe0ff */
[----:B----4-:R-:W-:Y:S01]  /*2ec0*/  UIADD3 UR7, UPT, UPT, UR7, 0x7f, URZ ;  /* 0x0000007f07077890 */ /* 0x010fe2000fffe0ff */
[----:B-1----:R-:W1:Y:S01]  /*2ed0*/  LDS R0, [UR5+0x140] ;  /* 0x00014005ff007984 */ /* 0x002e620008000800 */
[----:B------:R-:W-:Y:S02]  /*2ee0*/  USHF.R.U32.HI UR10, URZ, 0x4, UR10 ;  /* 0x00000004ff0a7899 */ /* 0x000fe4000801160a */
[----:B------:R-:W-:Y:S02]  /*2ef0*/  USHF.R.S32.HI UR4, URZ, 0x1f, UR7 ;  /* 0x0000001fff047899 */ /* 0x000fe40008011407 */
[----:B------:R-:W-:-:S02]  /*2f00*/  USHF.R.U32.HI UR11, URZ, 0x4, UR11 ;  /* 0x00000004ff0b7899 */ /* 0x000fc4000801160b */
[----:B------:R-:W-:Y:S02]  /*2f10*/  ULEA.HI UR4, UR4, UR7, URZ, 0x7 ;  /* 0x0000000704047291 */ /* 0x000fe4000f8f38ff */
[----:B------:R-:W-:Y:S02]  /*2f20*/  ULOP3.LUT UR10, UR10, 0x3fff, URZ, 0xc0, !UPT ;  /* 0x00003fff0a0a7892 */ /* 0x000fe4000f8ec0ff */
[----:B------:R-:W-:Y:S02]  /*2f30*/  USHF.R.S32.HI UR4, URZ, 0x7, UR4 ;  /* 0x00000007ff047899 */ /* 0x000fe40008011404 */
[----:B------:R-:W-:Y:S02]  /*2f40*/  ULOP3.LUT UR11, UR11, 0x3fff, URZ, 0xc0, !UPT ;  /* 0x00003fff0b0b7892 */ /* 0x000fe4000f8ec0ff */
[----:B------:R-:W-:Y:S01]  /*2f50*/  UISETP.LT.AND UP0, UPT, UR4, 0x1, UPT ;  /* 0x000000010400788c */ /* 0x000fe2000bf01270 */
[----:B------:R-:W-:Y:S01]  /*2f60*/  UMOV UR22, 0x0 ;  /* 0x0000000000167882 */ /* 0x000fe20000000000 */
[----:B------:R-:W-:-:S02]  /*2f70*/  UMOV UR23, 0x8200010 ;  /* 0x0820001000177882 */ /* 0x000fc40000000000 */
[----:B------:R-:W-:Y:S02]  /*2f80*/  USEL UR9, UR4, 0x1, !UP0 ;  /* 0x0000000104097887 */ /* 0x000fe4000c000000 */
[----:B------:R-:W-:Y:S02]  /*2f90*/  ULOP3.LUT UR10, UR10, 0x10000, URZ, 0xfc, !UPT ;  /* 0x000100000a0a7892 */ /* 0x000fe4000f8efcff */
[----:B------:R-:W-:Y:S02]  /*2fa0*/  ULOP3.LUT UR11, UR11, 0x10000, URZ, 0xfc, !UPT ;  /* 0x000100000b0b7892 */ /* 0x000fe4000f8efcff */
[----:B------:R-:W-:Y:S02]  /*2fb0*/  UIADD3 UR9, UPT, UPT, -UR9, URZ, URZ ;  /* 0x000000ff09097290 */ /* 0x000fe4000fffe1ff */
[----:B---3--:R-:W-:Y:S01]  /*2fc0*/  UISETP.GE.AND UP3, UPT, UR6, 0x1, UPT ;  /* 0x000000010600788c */ /* 0x008fe2000bf66270 */
[----:B------:R-:W-:Y:S01]  /*2fd0*/  UMOV UR20, 0x0 ;  /* 0x0000000000147882 */ /* 0x000fe20000000000 */
[----:B------:R-:W-:Y:S01]  /*2fe0*/  UMOV UR21, 0x8200010 ;  /* 0x0820001000157882 */ /* 0x000fe20000000000 */
[----:B------:R-:W-:Y:S01]  /*2ff0*/  UMOV UR18, 0x0 ;  /* 0x0000000000127882 */ /* 0x000fe20000000000 */
[----:B------:R-:W-:Y:S01]  /*3000*/  UMOV UR19, 0x8200010 ;  /* 0x0820001000137882 */ /* 0x000fe20000000000 */
[----:B-1----:R-:W-:-:S15]  /*3010*/  R2UR UR16, R0 ;  /* 0x00000000001072ca */ /* 0x002fde00000e0000 */
.L_x_61:
[----:B------:R-:W-:Y:S02]  /*3020*/  LEA R0, R10, UR5, 0x3 ;  /* 0x000000050a007c11 */ /* 0x000fe4000f8e18ff */
[----:B------:R-:W-:Y:S02]  /*3030*/  SHF.L.U32 R5, R9, 0x1f, RZ ;  /* 0x0000001f09057819 */ /* 0x000fe400000006ff */
[----:B------:R-:W-:Y:S01]  /*3040*/  PLOP3.LUT P0, PT, PT, PT, UP3, 0x80, 0x8 ;  /* 0x000000000008781c */ /* 0x000fe20003f0f038 */
[----:B------:R-:W-:Y:S01]  /*3050*/  VIADD R3, R0, 0xa0 ;  /* 0x000000a000037836 */ /* 0x000fe20000000000 */
[----:B-1----:R-:W1:Y:S02]  /*3060*/  SYNCS.PHASECHK.TRANS64.TRYWAIT P1, [R0+URZ+0x90], R5 ;  /* 0x00009005000075a7 */ /* 0x002e6400080211ff */
[----:B-1-3--:R-:W-:Y:S09]  /*3070*/  @!P1 BRA `(.L_x_55) ;  /* 0x0000005400dc9947 */ /* 0x00aff20003800000 */
.L_x_127:
[----:B------:R-:W-:Y:S01]  /*3080*/  LEA R4, R10, UR5, 0x4 ;  /* 0x000000050a047c11 */ /* 0x000fe2000f8e20ff */
[----:B------:R-:W-:Y:S01]  /*3090*/  @UP3 ULEA UR6, UR14, UR5, 0x3 ;  /* 0x000000050e063291 */ /* 0x000fe2000f8e18ff */
[----:B------:R-:W-:Y:S01]  /*30a0*/  PLOP3.LUT P2, PT, PT, PT, PT, 0x80, 0x8 ;  /* 0x000000000008781c */ /* 0x000fe20003f4f070 */
[----:B------:R-:W-:Y:S01]  /*30b0*/  ULEA UR7, UR15, UR5, 0x3 ;  /* 0x000000050f077291 */ /* 0x000fe2000f8e18ff */
[----:B------:R-:W-:Y:S01]  /*30c0*/  PRMT R3, RZ, 0x654, R3 ;  /* 0x00000654ff037816 */ /* 0x000fe20000000003 */
[----:B------:R-:W-:Y:S01]  /*30d0*/  ULEA UR8, UR15, UR16, 0x7 ;  /* 0x000000100f087291 */ /* 0x000fe2000f8e38ff */
[----:B-1----:R-:W1:Y:S01]  /*30e0*/  LDS.128 R4, [R4+0x120] ;  /* 0x0001200004047984 */ /* 0x002e620000000c00 */
[----:B------:R-:W-:Y:S02]  /*30f0*/  @P0 SHF.L.U32 R2, R8, 0x1f, RZ ;  /* 0x0000001f08020819 */ /* 0x000fe400000006ff */
[----:B------:R-:W-:Y:S01]  /*3100*/  SHF.L.U32 R0, R11, 0x1f, RZ ;  /* 0x0000001f0b007819 */ /* 0x000fe200000006ff */
[----:B------:R-:W-:Y:S01]  /*3110*/  @!PT LDS RZ, [RZ] ;  /* 0x00000000fffff984 */ /* 0x000fe20000000800 */
[----:B------:R-:W-:Y:S01]  /*3120*/  @!PT LDS RZ, [RZ] ;  /* 0x00000000fffff984 */ /* 0x000fe20000000800 */
[----:B------:R-:W-:Y:S01]  /*3130*/  @!PT LDS RZ, [RZ] ;  /* 0x00000000fffff984 */ /* 0x000fe20000000800 */
[----:B------:R-:W-:Y:S01]  /*3140*/  @!PT LDS RZ, [RZ] ;  /* 0x00000000fffff984 */ /* 0x000fe20000000800 */
[----:B------:R2:W-:Y:S06]  /*3150*/  MEMBAR.ALL.CTA ;  /* 0x0000000000007992 */ /* 0x0005ec0000008000 */
[----:B--2---:R-:W2:Y:S02]  /*3160*/  FENCE.VIEW.ASYNC.S ;  /* 0x00000000000073c6 */ /* 0x004ea40000000000 */
[----:B--2---:R2:W-:Y:S01]  /*3170*/  SYNCS.ARRIVE.TRANS64.RED.A1T0 RZ, [R3+URZ], RZ ;  /* 0x000000ff03ff79a7 */ /* 0x0045e200081004ff */
[----:B------:R2:W3:Y:S01]  /*3180*/  @P0 SYNCS.PHASECHK.TRANS64.TRYWAIT P2, [UR6], R2 ;  /* 0x00000002ff0005a7 */ /* 0x0004e20008041106 */
[----:B-1----:R-:W-:Y:S01]  /*3190*/  LOP3.LUT P1, RZ, R6, 0x1, RZ, 0xc0, !PT ;  /* 0x0000000106ff7812 */ /* 0x002fe2000782c0ff */
[----:B------:R-:W1:Y:S02]  /*31a0*/  SYNCS.PHASECHK.TRANS64.TRYWAIT P0, [UR7+0xd0], R0 ;  /* 0x0000d000ff0075a7 */ /* 0x000e640008001107 */
[----:B-123--:R-:W-:Y:S10]  /*31b0*/  @!P0 BRA `(.L_x_56) ;  /* 0x0000005400a08947 */ /* 0x00eff40003800000 */
.L_x_129:
[----:B------:R-:W-:Y:S01]  /*31c0*/  IADD3 R10, PT, PT, R10, 0x1, RZ ;  /* 0x000000010a0a7810 */ /* 0x000fe20007ffe0ff */
[----:B------:R-:W-:Y:S06]  /*31d0*/  BRA.U !UP3, `(.L_x_57) ;  /* 0x000000010bc07547 */ /* 0x000fec000b800000 */
[----:B------:R-:W-:Y:S01]  /*31e0*/  UPLOP3.LUT UP4, UPT, UPT, UPT, UPT, 0x40, 0x4 ;  /* 0x000000000004789c */ /* 0x000fe20003f8e870 */
[----:B------:R-:W-:Y:S01]  /*31f0*/  UMOV UR13, UR9 ;  /* 0x00000009000d7c82 */ /* 0x000fe20008000000 */
[----:B------:R-:W-:Y:S01]  /*3200*/  UMOV UR12, UR4 ;  /* 0x00000004000c7c82 */ /* 0x000fe20008000000 */
[----:B------:R-:W-:-:S08]  /*3210*/  UMOV UR17, UR14 ;  /* 0x0000000e00117c82 */ /* 0x000fd00008000000 */
.L_x_60:
[----:B------:R-:W-:Y:S02]  /*3220*/  UIADD3 UR13, UPT, UPT, UR13, 0x1, URZ ;  /* 0x000000010d0d7890 */ /* 0x000fe4000fffe0ff */
[----:B--2---:R-:W-:Y:S02]  /*3230*/  ULEA UR6, UR17, UR5, 0x3 ;  /* 0x0000000511067291 */ /* 0x004fe4000f8e18ff */
[----:B------:R-:W-:Y:S01]  /*3240*/  UISETP.NE.AND UP0, UPT, UR13, URZ, UPT ;  /* 0x000000ff0d00728c */ /* 0x000fe2000bf05270 */
[----:B---3--:R-:W-:Y:S10]  /*3250*/  @P2 BRA `(.L_x_58) ;  /* 0x00000000000c2947 */ /* 0x008ff40003800000 */
[----:B-1----:R-:W-:Y:S04]  /*3260*/  SHF.L.U32 R3, R8, 0x1f, RZ ;  /* 0x0000001f08037819 */ /* 0x002fe800000006ff */
[----:B------:R-:W1:Y:S02]  /*3270*/  SYNCS.PHASECHK.TRANS64.TRYWAIT P0, [UR6], R3 ;  /* 0x00000003ff0075a7 */ /* 0x000e640008001106 */
[----:B-1----:R-:W-:Y:S05]  /*3280*/  @!P0 BRA `(.L_x_59) ;  /* 0x0000005400848947 */ /* 0x002fea0003800000 */
.L_x_58:
[----:B------:R-:W-:Y:S01]  /*3290*/  UISETP.NE.AND UP1, UPT, UR12, 0x1, UPT ;  /* 0x000000010c00788c */ /* 0x000fe2000bf25270 */
[----:B------:R-:W-:Y:S01]  /*32a0*/  PLOP3.LUT P2, PT, PT, PT, PT, 0x80, 0x8 ;  /* 0x000000000008781c */ /* 0x000fe20003f4f070 */
[----:B------:R-:W-:Y:S02]  /*32b0*/  UIADD3 UR14, UPT, UPT, UR17, 0x1, URZ ;  /* 0x00000001110e7890 */ /* 0x000fe4000fffe0ff */
[----:B------:R-:W-:Y:S02]  /*32c0*/  ULEA UR28, UR17, UR11, 0xa ;  /* 0x0000000b111c7291 */ /* 0x000fe4000f8e50ff */
[----:B------:R-:W-:Y:S01]  /*32d0*/  UISETP.NE.AND UP2, UPT, UR14, 0x6, UPT ;  /* 0x000000060e00788c */ /* 0x000fe2000bf45270 */
[----:B------:R-:W-:Y:S01]  /*32e0*/  PLOP3.LUT P0, PT, PT, PT, UP1, 0x80, 0x8 ;  /* 0x000000000008781c */ /* 0x000fe20003f0f018 */
[----:B------:R-:W-:Y:S02]  /*32f0*/  UIADD3 UR40, UPT, UPT, UR28, 0x2, URZ ;  /* 0x000000021c287890 */ /* 0x000fe4000fffe0ff */
[----:B------:R-:W-:Y:S02]  /*3300*/  USEL UR27, URZ, 0x1, UP2 ;  /* 0x00000001ff1b7887 */ /* 0x000fe40009000000 */
[----:B------:R-:W-:Y:S02]  /*3310*/  USEL UR14, UR14, URZ, UP2 ;  /* 0x000000ff0e0e7287 */ /* 0x000fe40009000000 */
[----:B------:R-:W-:Y:S02]  /*3320*/  UIADD3 UR36, UPT, UPT, UR28, 0x4, URZ ;  /* 0x000000041c247890 */ /* 0x000fe4000fffe0ff */
[----:B------:R-:W-:Y:S01]  /*3330*/  @UP1 ULEA UR26, UR14, UR5, 0x3 ;  /* 0x000000050e1a1291 */ /* 0x000fe2000f8e18ff */
[----:B------:R-:W-:Y:S01]  /*3340*/  LOP3.LUT R8, R8, UR27, RZ, 0x3c, !PT ;  /* 0x0000001b08087c12 */ /* 0x000fe2000f8e3cff */
[----:B------:R-:W-:Y:S02]  /*3350*/  UIADD3 UR32, UPT, UPT, UR28, 0x6, URZ ;  /* 0x000000061c207890 */ /* 0x000fe4000fffe0ff */
[----:B------:R-:W-:Y:S01]  /*3360*/  UIADD3 UR6, UPT, UPT, UR6, 0x30, URZ ;  /* 0x0000003006067890 */ /* 0x000fe2000fffe0ff */
[----:B-1----:R-:W-:Y:S01]  /*3370*/  @P0 SHF.L.U32 R0, R8, 0x1f, RZ ;  /* 0x0000001f08000819 */ /* 0x002fe200000006ff */
[----:B------:R-:W-:Y:S01]  /*3380*/  UIADD3 UR12, UPT, UPT, UR12, -0x1, URZ ;  /* 0xffffffff0c0c7890 */ /* 0x000fe2000fffe0ff */
[----:B------:R-:W-:Y:S02]  /*3390*/  UMOV UR29, 0x40004040 ;  /* 0x40004040001d7882 */ /* 0x000fe40000000000 */
[----:B------:R2:W3:Y:S01]  /*33a0*/  @P0 SYNCS.PHASECHK.TRANS64.TRYWAIT P2, [UR26], R0 ;  /* 0x00000000ff0005a7 */ /* 0x0004e2000804111a */
[----:B------:R-:W-:Y:S01]  /*33b0*/  ULEA UR26, UR17, UR10, 0xa ;  /* 0x0000000a111a7291 */ /* 0x000fe2000f8e50ff */
[----:B------:R-:W-:Y:S01]  /*33c0*/  UMOV UR27, 0x40004040 ;  /* 0x40004040001b7882 */ /* 0x000fe20000000000 */
[----:B------:R-:W-:Y:S02]  /*33d0*/  UMOV UR41, 0x40004040 ;  /* 0x4000404000297882 */ /* 0x000fe40000000000 */
[----:B------:R-:W-:Y:S02]  /*33e0*/  UIADD3 UR38, UPT, UPT, UR26, 0x2, URZ ;  /* 0x000000021a267890 */ /* 0x000fe4000fffe0ff */
[----:B------:R-:W-:Y:S02]  /*33f0*/  UIADD3 UR34, UPT, UPT, UR26, 0x4, URZ ;  /* 0x000000041a227890 */ /* 0x000fe4000fffe0ff */
[----:B------:R-:W-:Y:S01]  /*3400*/  UIADD3 UR30, UPT, UPT, UR26, 0x6, URZ ;  /* 0x000000061a1e7890 */ /* 0x000fe2000fffe0ff */
[----:B------:R2:W-:Y:S01]  /*3410*/  UTCQMMA gdesc[UR26], gdesc[UR28], tmem[UR8], tmem[UR24], idesc[UR25], UP4 ;  /* 0x00ff181c1a0075ea */ /* 0x0005e2000a000308 */
[----:B------:R-:W-:Y:S01]  /*3420*/  UPLOP3.LUT UP4, UPT, UPT, UPT, UPT, 0x80, 0x8 ;  /* 0x000000000008789c */ /* 0x000fe20003f8f070 */
[----:B------:R-:W-:Y:S01]  /*3430*/  UMOV UR39, 0x40004040 ;  /* 0x4000404000277882 */ /* 0x000fe20000000000 */
[----:B------:R-:W-:Y:S01]  /*3440*/  UMOV UR37, 0x40004040 ;  /* 0x4000404000257882 */ /* 0x000fe20000000000 */
[----:B------:R2:W-:Y:S01]  /*3450*/  UTCQMMA gdesc[UR38], gdesc[UR40], tmem[UR8], tmem[UR22], idesc[UR23], UPT ;  /* 0x00ff1628260075ea */ /* 0x0005e2000b800308 */
[----:B------:R-:W-:Y:S01]  /*3460*/  UMOV UR35, 0x40004040 ;  /* 0x4000404000237882 */ /* 0x000fe20000000000 */
[----:B------:R-:W-:Y:S01]  /*3470*/  UMOV UR33, 0x40004040 ;  /* 0x4000404000217882 */ /* 0x000fe20000000000 */
[----:B------:R-:W-:Y:S01]  /*3480*/  UMOV UR31, 0x40004040 ;  /* 0x40004040001f7882 */ /* 0x000fe20000000000 */
[----:B------:R2:W-:Y:S01]  /*3490*/  UTCQMMA gdesc[UR34], gdesc[UR36], tmem[UR8], tmem[UR20], idesc[UR21], UPT ;  /* 0x00ff1424220075ea */ /* 0x0005e2000b800308 */
[----:B------:R2:W-:Y:S01]  /*34a0*/  UTCQMMA gdesc[UR30], gdesc[UR32], tmem[UR8], tmem[UR18], idesc[UR19], UPT ;  /* 0x00ff12201e0075ea */ /* 0x0005e2000b800308 */
[----:B------:R2:W-:Y:S01]  /*34b0*/  UTCBAR [UR6], URZ ;  /* 0x000000ff060073e9 */ /* 0x0005e200080000ff */
[----:B------:R-:W-:Y:S01]  /*34c0*/  UMOV UR17, UR14 ;  /* 0x0000000e00117c82 */ /* 0x000fe20008000000 */
[----:B------:R-:W-:Y:S05]  /*34d0*/  BRA.U UP0, `(.L_x_60) ;  /* 0xfffffffd00507547 */ /* 0x000fea000b83ffff */
.L_x_57:
[----:B------:R-:W-:Y:S01]  /*34e0*/  UIADD3 UR15, UPT, UPT, UR15, 0x1, URZ ;  /* 0x000000010f0f7890 */ /* 0x000fe2000fffe0ff */
[C---:B------:R-:W-:Y:S01]  /*34f0*/  ISETP.NE.AND P0, PT, R10.reuse, 0x2, PT ;  /* 0x000000020a00780c */ /* 0x040fe20003f05270 */
[----:B------:R-:W-:Y:S02]  /*3500*/  UIADD3 UR7, UPT, UPT, UR7, 0xb0, URZ ;  /* 0x000000b007077890 */ /* 0x000fe4000fffe0ff */
[----:B------:R-:W-:Y:S01]  /*3510*/  UISETP.NE.AND UP0, UPT, UR15, 0x4, UPT ;  /* 0x000000040f00788c */ /* 0x000fe2000bf05270 */
[----:B-12---:R-:W-:Y:S02]  /*3520*/  SEL R0, RZ, 0x1, P0 ;  /* 0x00000001ff007807 */ /* 0x006fe40000000000 */
[----:B------:R-:W-:Y:S01]  /*3530*/  SEL R10, R10, RZ, P0 ;  /* 0x000000ff0a0a7207 */ /* 0x000fe20000000000 */
[----:B------:R-:W-:Y:S01]  /*3540*/  USEL UR6, URZ, 0x1, UP0 ;  /* 0x00000001ff067887 */ /* 0x000fe20008000000 */
[----:B------:R-:W-:Y:S01]  /*3550*/  LOP3.LUT R9, R9, R0, RZ, 0x3c, !PT ;  /* 0x0000000009097212 */ /* 0x000fe200078e3cff */
[----:B------:R-:W-:Y:S01]  /*3560*/  USEL UR15, UR15, URZ, UP0 ;  /* 0x000000ff0f0f7287 */ /* 0x000fe20008000000 */
[----:B------:R1:W-:Y:S03]  /*3570*/  UTCBAR [UR7], URZ ;  /* 0x000000ff070073e9 */ /* 0x0003e600080000ff */
[----:B------:R-:W-:Y:S01]  /*3580*/  LOP3.LUT R11, R11, UR6, RZ, 0x3c, !PT ;  /* 0x000000060b0b7c12 */ /* 0x000fe2000f8e3cff */
[----:B------:R-:W-:Y:S07]  /*3590*/  @P1 BRA `(.L_x_61) ;  /* 0xfffffff800a01947 */ /* 0x000fee000383ffff */
[----:B------:R-:W2:Y:S01]  /*35a0*/  S2UR UR4, SR_CgaCtaId ;  /* 0x00000000000479c3 */ /* 0x000ea20000008800 */
[----:B------:R-:W-:Y:S01]  /*35b0*/  ELECT P0, URZ, PT ;  /* 0x0000000000ff782f */ /* 0x000fe20003800000 */
[----:B------:R-:W-:Y:S01]  /*35c0*/  IMAD.MOV.U32 R0, RZ, RZ, 0x1 ;  /* 0x00000001ff007424 */ /* 0x000fe200078e00ff */
[----:B------:R-:W-:Y:S01]  /*35d0*/  UIADD3 UR5, UPT, UPT, UR5, 0xd0, URZ ;  /* 0x000000d005057890 */ /* 0x000fe2000fffe0ff */
[----:B------:R-:W-:Y:S01]  /*35e0*/  SHF.L.U32 R3, R11, 0x1f, RZ ;  /* 0x0000001f0b037819 */ /* 0x000fe200000006ff */
[----:B------:R-:W-:-:S03]  /*35f0*/  UMOV UR6, 0x40 ;  /* 0x0000004000067882 */ /* 0x000fc60000000000 */
[----:B------:R-:W-:Y:S01]  /*3600*/  UVIRTCOUNT.DEALLOC.SMPOOL 0x80 ;  /* 0x000000800000784c */ /* 0x000fe20000000000 */
[----:B--2---:R-:W-:Y:S02]  /*3610*/  ULEA UR4, UR4, UR6, 0x18 ;  /* 0x0000000604047291 */ /* 0x004fe4000f8ec0ff */
[----:B------:R-:W-:-:S07]  /*3620*/  ULEA UR6, UR15, UR5, 0x3 ;  /* 0x000000050f067291 */ /* 0x000fce000f8e18ff */
[----:B------:R2:W-:Y:S02]  /*3630*/  @P0 STS.U8 [UR4+0x1c], R0 ;  /* 0x00001c00ff000988 */ /* 0x0005e40008000004 */
[----:B------:R-:W4:Y:S02]  /*3640*/  SYNCS.PHASECHK.TRANS64.TRYWAIT P0, [UR6], R3 ;  /* 0x00000003ff0075a7 */ /* 0x000f240008001106 */
[----:B--2-4-:R-:W-:Y:S05]  /*3650*/  @!P0 BRA `(.L_x_62) ;  /* 0x0000005000a88947 */ /* 0x014fea0003800000 */
.L_x_132:
[----:B-1----:R-:W-:-:S04]  /*3660*/  UIADD3 UR7, UPT, UPT, UR15, 0x1, URZ ;  /* 0x000000010f077890 */ /* 0x002fc8000fffe0ff */
[----:B------:R-:W-:-:S04]  /*3670*/  UISETP.NE.AND UP0, UPT, UR7, 0x4, UPT ;  /* 0x000000040700788c */ /* 0x000fc8000bf05270 */
[----:B------:R-:W-:Y:S02]  /*3680*/  USEL UR8, URZ, 0x1, UP0 ;  /* 0x00000001ff087887 */ /* 0x000fe40008000000 */
[----:B------:R-:W-:-:S04]  /*3690*/  USEL UR7, UR7, URZ, UP0 ;  /* 0x000000ff07077287 */ /* 0x000fc80008000000 */
[----:B------:R-:W-:Y:S01]  /*36a0*/  ULEA UR6, UR7, UR5, 0x3 ;  /* 0x0000000507067291 */ /* 0x000fe2000f8e18ff */
[----:B------:R-:W-:-:S04]  /*36b0*/  LOP3.LUT R2, R11, UR8, RZ, 0x3c, !PT ;  /* 0x000000080b027c12 */ /* 0x000fc8000f8e3cff */
[----:B--2---:R-:W-:-:S04]  /*36c0*/  SHF.L.U32 R3, R2, 0x1f, RZ ;  /* 0x0000001f02037819 */ /* 0x004fc800000006ff */
[----:B------:R-:W1:Y:S02]  /*36d0*/  SYNCS.PHASECHK.TRANS64.TRYWAIT P0, [UR6], R3 ;  /* 0x00000003ff0075a7 */ /* 0x000e640008001106 */
[----:B-1----:R-:W-:Y:S05]  /*36e0*/  @!P0 BRA `(.L_x_63) ;  /* 0x00000050009c8947 */ /* 0x002fea0003800000 */
.L_x_134:
        /* <DEDUP_REMOVED lines=9> */
.L_x_136:
[----:B------:R-:W-:-:S04]  /*3780*/  UIADD3 UR7, UPT, UPT, UR7, 0x1, URZ ;  /* 0x0000000107077890 */ /* 0x000fc8000fffe0ff */
[----:B------:R-:W-:-:S04]  /*3790*/  UISETP.NE.AND UP0, UPT, UR7, 0x4, UPT ;  /* 0x000000040700788c */ /* 0x000fc8000bf05270 */
[----:B------:R-:W-:Y:S02]  /*37a0*/  USEL UR6, URZ, 0x1, UP0 ;  /* 0x00000001ff067887 */ /* 0x000fe40008000000 */
[----:B------:R-:W-:-:S04]  /*37b0*/  USEL UR7, UR7, URZ, UP0 ;  /* 0x000000ff07077287 */ /* 0x000fc80008000000 */
[----:B------:R-:W-:Y:S01]  /*37c0*/  ULEA UR7, UR7, UR5, 0x3 ;  /* 0x0000000507077291 */ /* 0x000fe2000f8e18ff */
[----:B-1----:R-:W-:-:S04]  /*37d0*/  LOP3.LUT R3, R2, UR6, RZ, 0x3c, !PT ;  /* 0x0000000602037c12 */ /* 0x002fc8000f8e3cff */
[----:B------:R-:W-:-:S04]  /*37e0*/  SHF.L.U32 R3, R3, 0x1f, RZ ;  /* 0x0000001f03037819 */ /* 0x000fc800000006ff */
[----:B------:R-:W1:Y:S02]  /*37f0*/  SYNCS.PHASECHK.TRANS64.TRYWAIT P0, [UR7], R3 ;  /* 0x00000003ff0075a7 */ /* 0x000e640008001107 */
[----:B-1----:R-:W-:Y:S05]  /*3800*/  @!P0 BRA `(.L_x_65) ;  /* 0x0000005000848947 */ /* 0x002fea0003800000 */
.L_x_138:
[----:B------:R-:W-:Y:S01]  /*3810*/  NOP ;  /* 0x0000000000007918 */ /* 0x000fe20000000000 */
[----:B-1----:R-:W1:Y:S01]  /*3820*/  LDS R0, [UR4+0x14] ;  /* 0x00001404ff007984 */ /* 0x002e620008000800 */
[----:B------:R-:W-:Y:S01]  /*3830*/  ULOP3.LUT UR6, UR16, 0xffff, URZ, 0xc0, !UPT ;  /* 0x0000ffff10067892 */ /* 0x000fe2000f8ec0ff */
[----:B------:R-:W-:Y:S01]  /*3840*/  UMOV UR8, 0xffff ;  /* 0x0000ffff00087882 */ /* 0x000fe20000000000 */
[----:B------:R-:W-:Y:S02]  /*3850*/  UMOV UR5, 0x1 ;  /* 0x0000000100057882 */ /* 0x000fe40000000000 */
[----:B------:R-:W-:-:S04]  /*3860*/  USHF.R.U32.HI UR6, URZ, 0x5, UR6 ;  /* 0x00000005ff067899 */ /* 0x000fc80008011606 */
[----:B------:R-:W-:Y:S02]  /*3870*/  USHF.L.U32 UR8, UR8, UR6, URZ ;  /* 0x0000000608087299 */ /* 0x000fe400080006ff */
[----:B------:R-:W-:-:S04]  /*3880*/  USHF.L.U32 UR5, UR5, UR6, URZ ;  /* 0x0000000605057299 */ /* 0x000fc800080006ff */
[----:B-1----:R-:W-:-:S04]  /*3890*/  LOP3.LUT R0, R0, UR8, RZ, 0xc0, !PT ;  /* 0x0000000800007c12 */ /* 0x002fc8000f8ec0ff */
[----:B------:R-:W-:-:S13]  /*38a0*/  ISETP.NE.AND P0, PT, R0, UR8, PT ;  /* 0x0000000800007c0c */ /* 0x000fda000bf05270 */
[----:B------:R-:W-:Y:S05]  /*38b0*/  @P0 BRA `(.L_x_66) ;  /* 0x0000000000580947 */ /* 0x000fea0003800000 */
[----:B------:R-:W1:Y:S02]  /*38c0*/  LDS R0, [UR4+0x18] ;  /* 0x00001804ff007984 */ /* 0x000e640008000800 */
[----:B-1----:R-:W-:-:S04]  /*38d0*/  LOP3.LUT R0, R0, UR5, RZ, 0xc0, !PT ;  /* 0x0000000500007c12 */ /* 0x002fc8000f8ec0ff */
[----:B------:R-:W-:-:S13]  /*38e0*/  ISETP.NE.AND P0, PT, R0, UR5, PT ;  /* 0x0000000500007c0c */ /* 0x000fda000bf05270 */
[----:B------:R-:W-:Y:S05]  /*38f0*/  @P0 BRA `(.L_x_67) ;  /* 0x00000000003c0947 */ /* 0x000fea0003800000 */
[----:B------:R-:W1:Y:S01]  /*3900*/  S2R R2, SR_LANEID ;  /* 0x0000000000027919 */ /* 0x000e620000000000 */
[----:B------:R-:W-:Y:S01]  /*3910*/  ULOP3.LUT UR8, URZ, UR8, URZ, 0x33, !UPT ;  /* 0x00000008ff087292 */ /* 0x000fe2000f8e33ff */
[----:B------:R-:W-:Y:S01]  /*3920*/  LOP3.LUT R4, RZ, UR5, RZ, 0x33, !PT ;  /* 0x00000005ff047c12 */ /* 0x000fe2000f8e33ff */
[----:B------:R-:W-:Y:S02]  /*3930*/  VOTEU.ANY UR7, UPT, PT ;  /* 0x0000000000077886 */ /* 0x000fe400038e0100 */
[----:B------:R-:W-:Y:S01]  /*3940*/  UFLO.U32 UR7, UR7 ;  /* 0x00000007000772bd */ /* 0x000fe200080e0000 */
[----:B------:R-:W2:Y:S01]  /*3950*/  REDUX UR5, R4 ;  /* 0x00000000040573c4 */ /* 0x000ea20000000000 */
[----:B------:R-:W-:-:S06]  /*3960*/  IMAD.U32 R0, RZ, RZ, UR8 ;  /* 0x00000008ff007e24 */ /* 0x000fcc000f8e00ff */
[----:B------:R4:W-:Y:S01]  /*3970*/  UTCATOMSWS.AND URZ, UR8 ;  /* 0x0000000800ff79e3 */ /* 0x0009e20008000000 */
[----:B------:R-:W3:Y:S01]  /*3980*/  REDUX UR6, R0 ;  /* 0x00000000000673c4 */ /* 0x000ee20000000000 */
[----:B-1----:R-:W-:Y:S01]  /*3990*/  ISETP.EQ.U32.AND P0, PT, R2, UR7, PT ;  /* 0x0000000702007c0c */ /* 0x002fe2000bf02070 */
[----:B--2---:R-:W-:Y:S01]  /*39a0*/  IMAD.U32 R2, RZ, RZ, UR5 ;  /* 0x00000005ff027e24 */ /* 0x004fe2000f8e00ff */
[----:B---3--:R-:W-:-:S11]  /*39b0*/  MOV R3, UR6 ;  /* 0x0000000600037c02 */ /* 0x008fd60008000f00 */
[----:B------:R4:W-:Y:S04]  /*39c0*/  @P0 ATOMS.AND RZ, [UR4+0x14], R3 ;  /* 0x00001403ffff098c */ /* 0x0009e8000a800004 */
[----:B------:R4:W-:Y:S01]  /*39d0*/  @P0 ATOMS.AND RZ, [UR4+0x18], R2 ;  /* 0x00001802ffff098c */ /* 0x0009e2000a800004 */
[----:B------:R-:W-:Y:S05]  /*39e0*/  BRA `(.L_x_68) ;  /* 0x0000000000147947 */ /* 0x000fea0003800000 */
.L_x_67:
[----:B------:R-:W-:Y:S02]  /*39f0*/  MOV R2, 0x3a10 ;  /* 0x00003a1000027802 */ /* 0x000fe40000000f00 */
[----:B---3-5:R-:W-:Y:S05]  /*3a00*/  CALL.REL.NOINC `($__internal_0_$__cuda_sm10x_tcgen05_guardrail_trap_col_being_dealloced_not_returned_by_alloc) ;  /* 0x0000005000e07944 */ /* 0x028fea0003c00000 */
[----:B------:R-:W-:Y:S05]  /*3a10*/  BRA `(.L_x_68) ;  /* 0x0000000000087947 */ /* 0x000fea0003800000 */
.L_x_66:
[----:B------:R-:W-:Y:S02]  /*3a20*/  MOV R2, 0x3a40 ;  /* 0x00003a4000027802 */ /* 0x000fe40000000f00 */
[----:B---3-5:R-:W-:Y:S05]  /*3a30*/  CALL.REL.NOINC `($__internal_2_$__cuda_sm10x_tcgen05_guardrail_trap_unallocated_columns_being_dealloced) ;  /* 0x0000005000ec7944 */ /* 0x028fea0003c00000 */
.L_x_68:
[----:B------:R-:W-:Y:S01]  /*3a40*/  NOP ;  /* 0x0000000000007918 */ /* 0x000fe20000000000 */
[----:B----4-:R-:W-:Y:S05]  /*3a50*/  EXIT ;  /* 0x000000000000794d */ /* 0x010fea0003800000 */
.L_x_50:
[----:B------:R-:W-:-:S09]  /*3a60*/  UISETP.NE.OR UP2, UPT, UR8, 0x3, !UP2 ;  /* 0x000000030800788c */ /* 0x000fd2000d745670 */
[----:B------:R-:W-:Y:S05]  /*3a70*/  BRA.U UP2, `(.L_x_69) ;  /* 0x0000000d02407547 */ /* 0x000fea000b800000 */
[----:B------:R-:W1:Y:S01]  /*3a80*/  LDC R0, c[0x0][0xb30] ;  /* 0x0002cc00ff007b82 */ /* 0x000e620000000800 */
[----:B------:R-:W2:Y:S01]  /*3a90*/  LDCU.64 UR8, c[0x0][0x888] ;  /* 0x00011100ff0877ac */ /* 0x000ea20008000a00 */
[----:B------:R-:W-:Y:S02]  /*3aa0*/  HFMA2 R29, -RZ, RZ, 0, 0 ;  /* 0x00000000ff1d7431 */ /* 0x000fe400000001ff */
[----:B------:R-:W-:Y:S01]  /*3ab0*/  IMAD.MOV.U32 R31, RZ, RZ, 0x1 ;  /* 0x00000001ff1f7424 */ /* 0x000fe200078e00ff */
[----:B------:R-:W-:Y:S01]  /*3ac0*/  MOV R23, 0x2000 ;  /* 0x0000200000177802 */ /* 0x000fe20000000f00 */
[----:B------:R-:W4:Y:S01]  /*3ad0*/  LDCU.64 UR4, c[0x0][0x890] ;  /* 0x00011200ff0477ac */ /* 0x000f220008000a00 */
[----:B------:R-:W-:Y:S01]  /*3ae0*/  IMAD.MOV.U32 R30, RZ, RZ, RZ ;  /* 0x000000ffff1e7224 */ /* 0x000fe200078e00ff */
[----:B------:R-:W3:Y:S01]  /*3af0*/  LDC R19, c[0x0][0x370] ;  /* 0x0000dc00ff137b82 */ /* 0x000ee20000000800 */
[----:B------:R-:W-:Y:S01]  /*3b00*/  UMOV UR7, 0x400 ;  /* 0x0000040000077882 */ /* 0x000fe20000000000 */
[----:B------:R-:W-:-:S02]  /*3b10*/  UPLOP3.LUT UP1, UPT, UPT, UPT, UPT, 0x40, 0x4 ;  /* 0x000000000004789c */ /* 0x000fc40003f2e870 */
[----:B------:R-:W-:-:S04]  /*3b20*/  ULEA UR7, UR37, UR7, 0x18 ;  /* 0x0000000725077291 */ /* 0x000fc8000f8ec0ff */
[----:B------:R-:W3:Y:S01]  /*3b30*/  LDC R2, c[0x0][0xb0c] ;  /* 0x0002c300ff027b82 */ /* 0x000ee20000000800 */
[----:B------:R-:W-:Y:S02]  /*3b40*/  UIADD3 UR13, UPT, UPT, UR7, 0x68, URZ ;  /* 0x00000068070d7890 */ /* 0x000fe4000fffe0ff */
[----:B--2---:R-:W-:Y:S02]  /*3b50*/  UISETP.NE.U32.AND UP2, UPT, UR8, URZ, UPT ;  /* 0x000000ff0800728c */ /* 0x004fe4000bf45070 */
[----:B------:R-:W-:Y:S02]  /*3b60*/  UIADD3 UR17, UPT, UPT, UR7, 0x60, URZ ;  /* 0x0000006007117890 */ /* 0x000fe4000fffe0ff */
[----:B----4-:R-:W-:Y:S01]  /*3b70*/  UISETP.NE.U32.AND UP3, UPT, UR4, URZ, UPT ;  /* 0x000000ff0400728c */ /* 0x010fe2000bf65070 */
[----:B------:R-:W2:Y:S01]  /*3b80*/  LDC R18, c[0x0][0xb20] ;  /* 0x0002c800ff127b82 */ /* 0x000ea20000000800 */
[----:B-1----:R-:W-:Y:S01]  /*3b90*/  ISETP.NE.AND P1, PT, R0, 0x1, PT ;  /* 0x000000010000780c */ /* 0x002fe20003f25270 */
[----:B------:R-:W-:-:S02]  /*3ba0*/  UISETP.NE.AND.EX UP2, UPT, UR9, URZ, UPT, UP2 ;  /* 0x000000ff0900728c */ /* 0x000fc4000bf45320 */
[----:B------:R-:W-:Y:S02]  /*3bb0*/  UPRMT UR13, UR37, 0x654, UR13 ;  /* 0x00000654250d7896 */ /* 0x000fe4000800000d */
[----:B------:R-:W-:Y:S02]  /*3bc0*/  UISETP.NE.AND.EX UP3, UPT, UR5, URZ, UPT, UP3 ;  /* 0x000000ff0500728c */ /* 0x000fe4000bf65330 */
[----:B------:R-:W1:Y:S08]  /*3bd0*/  LDC.64 R32, c[0x0][0x348] ;  /* 0x0000d200ff207b82 */ /* 0x000e700000000a00 */
[----:B------:R-:W4:Y:S08]  /*3be0*/  LDC.64 R16, c[0x0][0xb10] ;  /* 0x0002c400ff107b82 */ /* 0x000f300000000a00 */
[----:B------:R-:W1:Y:S08]  /*3bf0*/  LDC.64 R6, c[0x0][0xb18] ;  /* 0x0002c600ff067b82 */ /* 0x000e700000000a00 */
[----:B------:R-:W1:Y:S08]  /*3c00*/  LDC.64 R4, c[0x0][0xb28] ;  /* 0x0002ca00ff047b82 */ /* 0x000e700000000a00 */
[----:B--23--:R-:W1:Y:S02]  /*3c10*/  LDC R22, c[0x0][0x374] ;  /* 0x0000dd00ff167b82 */ /* 0x00ce640000000800 */
.L_x_78:
[C---:B------:R-:W-:Y:S02]  /*3c20*/  LEA R0, R30.reuse, UR7, 0x3 ;  /* 0x000000071e007c11 */ /* 0x040fe4000f8e18ff */
[----:B------:R-:W-:Y:S02]  /*3c30*/  SHF.L.U32 R3, R29, 0x1f, RZ ;  /* 0x0000001f1d037819 */ /* 0x000fe400000006ff */
[----:B------:R-:W-:Y:S02]  /*3c40*/  LEA R24, R30, UR7, 0x4 ;  /* 0x000000071e187c11 */ /* 0x000fe4000f8e20ff */
[----:B--2---:R-:W2:Y:S02]  /*3c50*/  SYNCS.PHASECHK.TRANS64.TRYWAIT P0, [R0+URZ+0x90], R3 ;  /* 0x00009003000075a7 */ /* 0x004ea400080011ff */
[----:B--2---:R-:W-:Y:S05]  /*3c60*/  @!P0 BRA `(.L_x_70) ;  /* 0x0000004c00848947 */ /* 0x004fea0003800000 */
.L_x_139:
[----:B------:R-:W-:Y:S01]  /*3c70*/  ISETP.GE.AND P0, PT, R72, 0x1, PT ;  /* 0x000000014800780c */ /* 0x000fe20003f06270 */
[----:B------:R-:W3:Y:S01]  /*3c80*/  LDS.128 R24, [R24+0x120] ;  /* 0x0001200018187984 */ /* 0x000ee20000000c00 */
[----:B--2---:R-:W-:Y:S01]  /*3c90*/  VIADD R0, R0, 0xa0 ;  /* 0x000000a000007836 */ /* 0x004fe20000000000 */
[----:B------:R-:W-:Y:S01]  /*3ca0*/  @!PT LDS RZ, [RZ] ;  /* 0x00000000fffff984 */ /* 0x000fe20000000800 */
[----:B------:R-:W-:Y:S01]  /*3cb0*/  @!PT LDS RZ, [RZ] ;  /* 0x00000000fffff984 */ /* 0x000fe20000000800 */
[----:B------:R-:W-:Y:S01]  /*3cc0*/  @!PT LDS RZ, [RZ] ;  /* 0x00000000fffff984 */ /* 0x000fe20000000800 */
[----:B------:R-:W-:Y:S01]  /*3cd0*/  @!PT LDS RZ, [RZ] ;  /* 0x00000000fffff984 */ /* 0x000fe20000000800 */
[----:B------:R2:W-:Y:S06]  /*3ce0*/  MEMBAR.ALL.CTA ;  /* 0x0000000000007992 */ /* 0x0005ec0000008000 */
[----:B--2---:R-:W2:Y:S01]  /*3cf0*/  FENCE.VIEW.ASYNC.S ;  /* 0x00000000000073c6 */ /* 0x004ea20000000000 */
[----:B------:R-:W-:Y:S04]  /*3d00*/  PRMT R0, RZ, 0x654, R0 ;  /* 0x00000654ff007816 */ /* 0x000fe80000000000 */
[----:B--2---:R2:W-:Y:S01]  /*3d10*/  SYNCS.ARRIVE.TRANS64.RED.A1T0 RZ, [R0+URZ], RZ ;  /* 0x000000ff00ff79a7 */ /* 0x0045e200081004ff */
[----:B---3--:R-:W-:Y:S11]  /*3d20*/  LOP3.LUT P3, RZ, R26, 0x1, RZ, 0xc0, !PT ;  /* 0x000000011aff7812 */ /* 0x008ff6000786c0ff */
[----:B------:R-:W-:Y:S02]  /*3d30*/  @!UPT UIADD3 URZ, UPT, UPT, URZ, URZ, URZ ;  /* 0x000000fffffff290 */ /* 0x000fe4000fffe0ff */
[----:B------:R-:W-:Y:S02]  /*3d40*/  @P3 MOV R13, R24 ;  /* 0x00000018000d3202 */ /* 0x000fe40000000f00 */
[----:B------:R-:W-:Y:S01]  /*3d50*/  @P3 LOP3.LUT R8, R25, 0xffff, RZ, 0xc0, !PT ;  /* 0x0000ffff19083812 */ /* 0x000fe200078ec0ff */
[----:B--2---:R-:W-:Y:S06]  /*3d60*/  @!P0 BRA `(.L_x_71) ;  /* 0x0000000000a48947 */ /* 0x004fec0003800000 */
[----:B-1----:R-:W-:Y:S01]  /*3d70*/  IMAD.HI.U32 R35, R22, R7, RZ ;  /* 0x0000000716237227 */ /* 0x002fe200078e00ff */
[----:B------:R-:W-:Y:S02]  /*3d80*/  ISETP.NE.AND P0, PT, R6, 0x1, PT ;  /* 0x000000010600780c */ /* 0x000fe40003f05270 */
[----:B------:R-:W-:Y:S01]  /*3d90*/  ISETP.NE.AND P2, PT, R72, 0x1, PT ;  /* 0x000000014800780c */ /* 0x000fe20003f45270 */
[----:B----4-:R-:W-:Y:S01]  /*3da0*/  IMAD.HI.U32 R34, R19, R16, RZ ;  /* 0x0000001013227227 */ /* 0x010fe200078e00ff */
[----:B------:R-:W-:Y:S02]  /*3db0*/  SHF.R.U32.HI R35, RZ, R18, R35 ;  /* 0x00000012ff237219 */ /* 0x000fe40000011623 */
[----:B------:R-:W-:Y:S01]  /*3dc0*/  ISETP.NE.AND P4, PT, R2, 0x1, PT ;  /* 0x000000010200780c */ /* 0x000fe20003f85270 */
[----:B------:R-:W-:Y:S01]  /*3dd0*/  IMAD.HI.U32 R36, R13, R16, RZ ;  /* 0x000000100d247227 */ /* 0x000fe200078e00ff */
[----:B------:R-:W-:Y:S02]  /*3de0*/  SHF.R.U32.HI R34, RZ, R17, R34 ;  /* 0x00000011ff227219 */ /* 0x000fe40000011622 */
[----:B------:R-:W-:Y:S01]  /*3df0*/  SEL R3, R22, R35, !P0 ;  /* 0x0000002316037207 */ /* 0x000fe20004000000 */
[C---:B------:R-:W-:Y:S01]  /*3e00*/  IMAD.HI.U32 R35, R8.reuse, R7, RZ ;  /* 0x0000000708237227 */ /* 0x040fe200078e00ff */
[----:B------:R-:W-:Y:S02]  /*3e10*/  SEL R11, R19, R34, !P4 ;  /* 0x00000022130b7207 */ /* 0x000fe40006000000 */
[----:B------:R-:W-:Y:S01]  /*3e20*/  SHF.R.U32.HI R36, RZ, R17, R36 ;  /* 0x00000011ff247219 */ /* 0x000fe20000011624 */
[----:B------:R-:W-:Y:S01]  /*3e30*/  IMAD.HI.U32 R38, R3, R4, RZ ;  /* 0x0000000403267227 */ /* 0x000fe200078e00ff */
[----:B------:R-:W-:Y:S03]  /*3e40*/  SHF.R.U32.HI R35, RZ, R18, R35 ;  /* 0x00000012ff237219 */ /* 0x000fe60000011623 */
[----:B------:R-:W-:Y:S01]  /*3e50*/  IMAD.HI.U32 R34, R11, R4, RZ ;  /* 0x000000040b227227 */ /* 0x000fe200078e00ff */
[----:B------:R-:W-:Y:S02]  /*3e60*/  @P2 SHF.R.U32.HI R3, RZ, R5, R38 ;  /* 0x00000005ff032219 */ /* 0x000fe40000011626 */
[----:B------:R-:W-:Y:S02]  /*3e70*/  SEL R9, R8, R35, !P0 ;  /* 0x0000002308097207 */ /* 0x000fe40004000000 */
[----:B------:R-:W-:Y:S01]  /*3e80*/  @P2 SHF.R.U32.HI R11, RZ, R5, R34 ;  /* 0x00000005ff0b2219 */ /* 0x000fe20000011622 */
[C---:B------:R-:W-:Y:S01]  /*3e90*/  IMAD R10, R72.reuse, R3, RZ ;  /* 0x00000003480a7224 */ /* 0x040fe200078e02ff */
[----:B------:R-:W-:Y:S01]  /*3ea0*/  SEL R3, R13, R36, !P4 ;  /* 0x000000240d037207 */ /* 0x000fe20006000000 */
[C---:B------:R-:W-:Y:S03]  /*3eb0*/  IMAD.HI.U32 R14, R9.reuse, R4, RZ ;  /* 0x00000004090e7227 */ /* 0x040fe600078e00ff */
[----:B------:R-:W-:Y:S01]  /*3ec0*/  ISETP.GE.AND P0, PT, R9, R10, PT ;  /* 0x0000000a0900720c */ /* 0x000fe20003f06270 */
[C---:B------:R-:W-:Y:S01]  /*3ed0*/  IMAD R12, R72.reuse, R11, RZ ;  /* 0x0000000b480c7224 */ /* 0x040fe200078e02ff */
[-C--:B------:R-:W-:Y:S04]  /*3ee0*/  SHF.R.U32.HI R14, RZ, R5.reuse, R14 ;  /* 0x00000005ff0e7219 */ /* 0x080fe8000001160e */
[----:B------:R-:W-:Y:S02]  /*3ef0*/  ISETP.GE.OR P0, PT, R3, R12, P0 ;  /* 0x0000000c0300720c */ /* 0x000fe40000706670 */
[----:B------:R-:W-:Y:S05]  /*3f00*/  SEL R15, R9, R14, !P2 ;  /* 0x0000000e090f7207 */ /* 0x000fea0005000000 */
[----:B------:R-:W-:Y:S04]  /*3f10*/  IMAD.MOV R14, RZ, RZ, -R15 ;  /* 0x000000ffff0e7224 */ /* 0x000fe800078e0a0f */
[----:B------:R-:W-:Y:S02]  /*3f20*/  IMAD R14, R72, R14, R9 ;  /* 0x0000000e480e7224 */ /* 0x000fe400078e0209 */
[C---:B------:R-:W-:Y:S05]  /*3f30*/  @!P0 IMAD.HI.U32 R10, R3.reuse, R4, RZ ;  /* 0x00000004030a8227 */ /* 0x040fea00078e00ff */
[----:B------:R-:W-:Y:S04]  /*3f40*/  @!P0 SHF.R.U32.HI R10, RZ, R5, R10 ;  /* 0x00000005ff0a8219 */ /* 0x000fe8000001160a */
[----:B------:R-:W-:Y:S01]  /*3f50*/  @!P0 SEL R0, R3, R10, !P2 ;  /* 0x0000000a03008207 */ /* 0x000fe20005000000 */
[----:B------:R-:W-:Y:S03]  /*3f60*/  IMAD.MOV R10, RZ, RZ, -R3 ;  /* 0x000000ffff0a7224 */ /* 0x000fe600078e0a03 */
[----:B------:R-:W-:Y:S01]  /*3f70*/  @!P0 IADD3 R15, PT, PT, R15, -R0, RZ ;  /* 0x800000000f0f8210 */ /* 0x000fe20007ffe0ff */
[----:B------:R-:W-:Y:S01]  /*3f80*/  @!P0 IMAD R0, R11, R14, R0 ;  /* 0x0000000e0b008224 */ /* 0x000fe200078e0200 */
[----:B------:R-:W-:Y:S01]  /*3f90*/  IADD3 R11, PT, PT, -R9, RZ, RZ ;  /* 0x000000ff090b7210 */ /* 0x000fe20007ffe1ff */
[----:B------:R-:W-:Y:S02]  /*3fa0*/  IMAD R13, R2, R10, R13 ;  /* 0x0000000a020d7224 */ /* 0x000fe400078e020d */
[----:B------:R-:W-:Y:S02]  /*3fb0*/  @!P0 IMAD R9, R15, R72, R3 ;  /* 0x000000480f098224 */ /* 0x000fe400078e0203 */
[----:B------:R-:W-:Y:S02]  /*3fc0*/  @!P0 IMAD.MOV.U32 R3, RZ, RZ, R0 ;  /* 0x000000ffff038224 */ /* 0x000fe400078e0000 */
[----:B------:R-:W-:Y:S02]  /*3fd0*/  IMAD R8, R6, R11, R8 ;  /* 0x0000000b06087224 */ /* 0x000fe400078e0208 */
[----:B------:R-:W-:Y:S02]  /*3fe0*/  IMAD R13, R3, R2, R13 ;  /* 0x00000002030d7224 */ /* 0x000fe400078e020d */
[----:B------:R-:W-:Y:S02]  /*3ff0*/  IMAD R8, R9, R6, R8 ;  /* 0x0000000609087224 */ /* 0x000fe400078e0208 */
.L_x_71:
[----:B------:R-:W-:Y:S05]  /*4000*/  BRA.U UP1, `(.L_x_72) ;  /* 0x0000000101107547 */ /* 0x000fea000b800000 */
[----:B------:R-:W-:Y:S04]  /*4010*/  MOV R0, UR6 ;  /* 0x0000000600007c02 */ /* 0x000fe80008000f00 */
[----:B------:R-:W-:Y:S04]  /*4020*/  SHF.L.U32 R3, R0, 0x1f, RZ ;  /* 0x0000001f00037819 */ /* 0x000fe800000006ff */
[----:B------:R-:W2:Y:S02]  /*4030*/  SYNCS.PHASECHK.TRANS64.TRYWAIT P0, [UR7+0x88], R3 ;  /* 0x00008803ff0075a7 */ /* 0x000ea40008001107 */
[----:B--2---:R-:W-:Y:S05]  /*4040*/  @!P0 BRA `(.L_x_73) ;  /* 0x0000004800a08947 */ /* 0x004fea0003800000 */
.L_x_72:
[----:B------:R-:W-:Y:S02]  /*4050*/  R2UR UR19, R21 ;  /* 0x00000000151372ca */ /* 0x000fe400000e0000 */
[----:B------:R-:W-:Y:S02]  /*4060*/  R2UR UR18, R20 ;  /* 0x00000000141272ca */ /* 0x000fe400000e0000 */
[----:B------:R-:W-:Y:S02]  /*4070*/  ISETP.NE.U32.AND P2, PT, RZ, UR4, PT ;  /* 0x00000004ff007c0c */ /* 0x000fe4000bf45070 */
[----:B------:R-:W-:Y:S02]  /*4080*/  SHF.L.U32 R12, R31, 0x1f, RZ ;  /* 0x0000001f1f0c7819 */ /* 0x000fe400000006ff */
[----:B------:R-:W-:Y:S05]  /*4090*/  ISETP.NE.AND.EX P2, PT, RZ, UR5, PT, P2 ;  /* 0x00000005ff007c0c */ /* 0x000fea000bf45320 */
[----:B------:R-:W-:Y:S02]  /*40a0*/  USHF.L.U32 UR19, UR19, 0x7, URZ ;  /* 0x0000000713137899 */ /* 0x000fe400080006ff */
[----:B------:R-:W-:Y:S01]  /*40b0*/  USHF.L.U32 UR18, UR18, 0x7, URZ ;  /* 0x0000000712127899 */ /* 0x000fe200080006ff */
[----:B------:R-:W-:Y:S11]  /*40c0*/  BRA.U !UP3, `(.L_x_74) ;  /* 0x000000010b347547 */ /* 0x000ff6000b800000 */
[----:B------:R-:W-:Y:S01]  /*40d0*/  UPLOP3.LUT UP0, UPT, UPT, UPT, UP2, 0x80, 0x8 ;  /* 0x000000000008789c */ /* 0x000fe20003f0f020 */
[----:B--2---:R-:W-:Y:S02]  /*40e0*/  HFMA2 R0, -RZ, RZ, 0, 5.9604644775390625e-08 ;  /* 0x00000001ff007431 */ /* 0x004fe400000001ff */
[----:B------:R-:W-:Y:S03]  /*40f0*/  IMAD.MOV.U32 R171, RZ, RZ, 0x1 ;  /* 0x00000001ffab7424 */ /* 0x000fe600078e00ff */
[----:B------:R-:W-:Y:S05]  /*4100*/  PLOP3.LUT P0, PT, PT, PT, UP0, 0x80, 0x8 ;  /* 0x000000000008781c */ /* 0x000fea0003f0f008 */
[----:B------:R-:W2:Y:S01]  /*4110*/  @UP0 LDCU.64 UR10, c[0x0][0x888] ;  /* 0x00011100ff0a07ac */ /* 0x000ea20008000a00 */
[----:B------:R-:W-:Y:S07]  /*4120*/  @UP0 UIMAD UR8, UR36, UR4, URZ ;  /* 0x00000004240802a4 */ /* 0x000fee000f8e02ff */
[----:B------:R-:W-:Y:S01]  /*4130*/  @!P0 PRMT R171, R0, 0x7610, R171 ;  /* 0x0000761000ab8816 */ /* 0x000fe200000000ab */
[----:B--2---:R-:W-:Y:S03]  /*4140*/  @UP0 UIMAD.WIDE UR10, UR8, 0x4, UR10 ;  /* 0x00000004080a08a5 */ /* 0x004fe6000f8e020a */
[----:B------:R-:W2:Y:S03]  /*4150*/  @!UP0 LDCU UR8, c[0x0][0x880] ;  /* 0x00011000ff0887ac */ /* 0x000ea60008000800 */
[----:B------:R-:W-:Y:S01]  /*4160*/  IMAD.U32 R10, RZ, RZ, UR10 ;  /* 0x0000000aff0a7e24 */ /* 0x000fe2000f8e00ff */
[----:B------:R-:W-:Y:S05]  /*4170*/  MOV R11, UR11 ;  /* 0x0000000b000b7c02 */ /* 0x000fea0008000f00 */
[----:B-----5:R3:W5:Y:S02]  /*4180*/  @P0 LDG.E R81, desc[UR46][R10.64] ;  /* 0x0000002e0a510981 */ /* 0x020764000c1e1900 */
[----:B--23--:R-:W-:Y:S07]  /*4190*/  @!P0 IMAD.U32 R81, RZ, RZ, UR8 ;  /* 0x00000008ff518e24 */ /* 0x00cfee000f8e00ff */
.L_x_74:
[----:B-----5:R-:W-:Y:S01]  /*41a0*/  @!P2 FSETP.EQ.AND P0, PT, R81, RZ, PT ;  /* 0x000000ff5100a20b */ /* 0x020fe20003f02000 */
[----:B------:R-:W-:Y:S01]  /*41b0*/  @!UPT UIADD3 URZ, UPT, UPT, URZ, URZ, URZ ;  /* 0x000000fffffff290 */ /* 0x000fe2000fffe0ff */
[----:B------:R-:W-:Y:S11]  /*41c0*/  @!P2 BRA `(.L_x_75) ;  /* 0x000000000014a947 */ /* 0x000ff60003800000 */
[----:B------:R-:W-:Y:S02]  /*41d0*/  LOP3.LUT P2, RZ, R171, 0xff, RZ, 0xc0, !PT ;  /* 0x000000ffabff7812 */ /* 0x000fe4000784c0ff */
[----:B------:R-:W-:Y:S04]  /*41e0*/  PLOP3.LUT P0, PT, PT, PT, UP0, 0x80, 0x8 ;  /* 0x000000000008781c */ /* 0x000fe80003f0f008 */
[----:B------:R-:W-:Y:S07]  /*41f0*/  PLOP3.LUT P0, PT, P0, PT, PT, 0x8, 0x80 ;  /* 0x000000000080781c */ /* 0x000fee000070e170 */
[----:B------:R-:W-:Y:S11]  /*4200*/  @P2 FSETP.EQ.AND P0, PT, R81, RZ, PT ;  /* 0x000000ff5100220b */ /* 0x000ff60003f02000 */
[----:B------:R-:W-:Y:S02]  /*4210*/  @!UPT UIADD3 URZ, UPT, UPT, URZ, URZ, URZ ;  /* 0x000000fffffff290 */ /* 0x000fe4000fffe0ff */
.L_x_75:
[----:B------:R-:W3:Y:S01]  /*4220*/  SYNCS.PHASECHK.TRANS64.TRYWAIT P2, [UR7+0x70], R12 ;  /* 0x0000700cff0075a7 */ /* 0x000ee20008041107 */
[----:B------:R-:W-:Y:S04]  /*4230*/  ELECT P4, URZ, PT ;  /* 0x0000000000ff782f */ /* 0x000fe80003880000 */
[----:B------:R-:W-:Y:S11]  /*4240*/  PLOP3.LUT P4, PT, P0, P4, PT, 0xf2, 0x2f ;  /* 0x00000000002f781c */ /* 0x000ff60000789e72 */
[----:B------:R-:W-:Y:S02]  /*4250*/  @!UPT UIADD3 URZ, UPT, UPT, URZ, URZ, URZ ;  /* 0x000000fffffff290 */ /* 0x000fe4000fffe0ff */
[----:B-1----:R-:W-:Y:S05]  /*4260*/  @!P4 IADD3 R21, P0, PT, R32, 0x580, RZ ;  /* 0x000005802015c810 */ /* 0x002fea0007f1e0ff */
[----:B------:R-:W-:Y:S01]  /*4270*/  @!P4 IMAD.X R20, RZ, RZ, R33, P0 ;  /* 0x000000ffff14c224 */ /* 0x000fe200000e0621 */
[----:B---3--:R-:W-:Y:S07]  /*4280*/  @!P2 BRA `(.L_x_76) ;  /* 0x000000480028a947 */ /* 0x008fee0003800000 */
.L_x_142:
[----:B------:R-:W3:Y:S01]  /*4290*/  LDC.64 R14, c[0x0][0xb10] ;  /* 0x0002c400ff0e7b82 */ /* 0x000ee20000000a00 */
[----:B------:R-:W-:Y:S01]  /*42a0*/  @!P4 R2UR UR8, R20 ;  /* 0x000000001408c2ca */ /* 0x000fe200000e0000 */
[----:B------:R-:W-:Y:S01]  /*42b0*/  VOTEU.ALL UP1, P4 ;  /* 0x0000000000ff7886 */ /* 0x000fe20002020000 */
[----:B------:R-:W-:Y:S01]  /*42c0*/  @!P4 R2UR UR9, R21 ;  /* 0x000000001509c2ca */ /* 0x000fe200000e0000 */
[----:B------:R-:W-:Y:S01]  /*42d0*/  UMOV UR10, 0x0 ;  /* 0x00000000000a7882 */ /* 0x000fe20000000000 */
[----:B------:R-:W-:Y:S03]  /*42e0*/  UMOV UR11, 0x10000000 ;  /* 0x10000000000b7882 */ /* 0x000fe60000000000 */
[----:B------:R-:W5:Y:S01]  /*42f0*/  LDC.64 R10, c[0x0][0xb18] ;  /* 0x0002c600ff0a7b82 */ /* 0x000f620000000a00 */
[----:B------:R-:W-:Y:S01]  /*4300*/  @!UP1 UIADD3 UR16, UPT, UPT, UR7, 0x200, URZ ;  /* 0x0000020007109890 */ /* 0x000fe2000fffe0ff */
[----:B------:R-:W-:Y:S01]  /*4310*/  @P3 SHF.R.U32.HI R28, RZ, 0x10, R25 ;  /* 0x00000010ff1c3819 */ /* 0x000fe20000011619 */
[----:B------:R-:W-:Y:S01]  /*4320*/  VOTEU.ALL UP1, P4 ;  /* 0x0000000000ff7886 */ /* 0x000fe20002020000 */
[----:B------:R-:W-:Y:S01]  /*4330*/  UMOV UR20, UR36 ;  /* 0x0000002400147c82 */ /* 0x000fe20008000000 */
[----:B------:R-:W-:Y:S03]  /*4340*/  VIADD R30, R30, 0x1 ;  /* 0x000000011e1e7836 */ /* 0x000fe60000000000 */
[----:B--2---:R-:W2:Y:S01]  /*4350*/  @!P1 LDC R0, c[0x0][0xb20] ;  /* 0x0002c800ff009b82 */ /* 0x004ea20000000800 */
[----:B------:R-:W-:Y:S01]  /*4360*/  IMAD.U32 R21, RZ, RZ, UR8 ;  /* 0x00000008ff157e24 */ /* 0x000fe2000f8e00ff */
[----:B------:R-:W-:Y:S06]  /*4370*/  UPRMT UR8, UR37, 0x654, UR17 ;  /* 0x0000065425087896 */ /* 0x000fec0008000011 */
[----:B-1----:R-:W1:Y:S01]  /*4380*/  @!P1 LDC R3, c[0x0][0xb0c] ;  /* 0x0002c300ff039b82 */ /* 0x002e620000000800 */
[----:B------:R-:W-:Y:S01]  /*4390*/  IMAD.U32 R20, RZ, RZ, UR9 ;  /* 0x00000009ff147e24 */ /* 0x000fe2000f8e00ff */
[----:B------:R-:W-:Y:S04]  /*43a0*/  @!P4 R2UR UR15, R21 ;  /* 0x00000000150fc2ca */ /* 0x000fe800000e0000 */
[----:B------:R-:W-:Y:S01]  /*43b0*/  @!P4 R2UR UR14, R20 ;  /* 0x00000000140ec2ca */ /* 0x000fe200000e0000 */
[----:B------:R-:W-:Y:S11]  /*43c0*/  @!P4 IMAD.MOV.U32 R20, RZ, RZ, 0x2000 ;  /* 0x00002000ff14c424 */ /* 0x000ff600078e00ff */
[----:B------:R-:W-:Y:S01]  /*43d0*/  @!UPT UIADD3 URZ, UPT, UPT, URZ, URZ, URZ ;  /* 0x000000fffffff290 */ /* 0x000fe2000fffe0ff */
[----:B------:R1:W-:Y:S01]  /*43e0*/  @!UP1 UTMALDG.3D [UR16], [UR14], desc[UR10] ;  /* 0x00000a100e0095b4 */ /* 0x0003e20008011000 */
[----:B------:R1:W-:Y:S02]  /*43f0*/  @!P4 SYNCS.ARRIVE.TRANS64.RED.A0TR RZ, [UR7+0x60], R20 ;  /* 0x00006014ffffc9a7 */ /* 0x0003e40008300407 */
[----:B-1----:R-:W-:Y:S01]  /*4400*/  @!P1 ISETP.NE.AND P2, PT, R3, 0x1, PT ;  /* 0x000000010300980c */ /* 0x002fe20003f45270 */
[C---:B---3--:R-:W-:Y:S01]  /*4410*/  @!P1 IMAD.HI.U32 R14, R13.reuse, R14, RZ ;  /* 0x0000000e0d0e9227 */ /* 0x048fe200078e00ff */
[----:B-----5:R-:W-:Y:S03]  /*4420*/  @!P1 ISETP.NE.AND P0, PT, R10, 0x1, PT ;  /* 0x000000010a00980c */ /* 0x020fe60003f05270 */
[C---:B------:R-:W-:Y:S01]  /*4430*/  @!P1 IMAD.HI.U32 R11, R8.reuse, R11, RZ ;  /* 0x0000000b080b9227 */ /* 0x040fe200078e00ff */
[----:B------:R-:W-:Y:S04]  /*4440*/  @!P1 SHF.R.U32.HI R14, RZ, R15, R14 ;  /* 0x0000000fff0e9219 */ /* 0x000fe8000001160e */
[----:B--2---:R-:W-:Y:S01]  /*4450*/  @!P1 SHF.R.U32.HI R9, RZ, R0, R11 ;  /* 0x00000000ff099219 */ /* 0x004fe2000001160b */
[----:B------:R-:W-:Y:S01]  /*4460*/  SYNCS.ARRIVE.TRANS64.RED.A1T0 RZ, [UR8], RZ ;  /* 0x000000ffffff79a7 */ /* 0x000fe20008100408 */
[----:B------:R-:W-:Y:S02]  /*4470*/  @!P1 SEL R14, R13, R14, !P2 ;  /* 0x0000000e0d0e9207 */ /* 0x000fe40005000000 */
[----:B------:R-:W-:Y:S01]  /*4480*/  @!P1 SEL R9, R8, R9, !P0 ;  /* 0x0000000908099207 */ /* 0x000fe20004000000 */
[----:B------:R-:W1:Y:S04]  /*4490*/  SYNCS.PHASECHK.TRANS64.TRYWAIT P5, [UR7+0x78], R12 ;  /* 0x0000780cff0075a7 */ /* 0x000e6800080a1107 */
[----:B------:R-:W-:Y:S02]  /*44a0*/  @!P1 IMAD.IADD R0, R9, 0x1, -R14 ;  /* 0x0000000109009824 */ /* 0x000fe400078e0a0e */
[----:B------:R-:W-:Y:S02]  /*44b0*/  @!P1 IMAD.IADD R9, R14, 0x1, -R9 ;  /* 0x000000010e099824 */ /* 0x000fe400078e0a09 */
[----:B------:R-:W-:Y:S02]  /*44c0*/  @!P1 IMAD R13, R0, R3, R13 ;  /* 0x00000003000d9224 */ /* 0x000fe400078e020d */
[----:B------:R-:W-:Y:S01]  /*44d0*/  @!P1 IMAD R8, R9, R10, R8 ;  /* 0x0000000a09089224 */ /* 0x000fe200078e0208 */
[----:B-1----:R-:W-:Y:S06]  /*44e0*/  @!P5 BRA `(.L_x_77) ;  /* 0x0000004400a8d947 */ /* 0x002fec0003800000 */
.L_x_144:
[----:B-1----:R-:W-:Y:S01]  /*44f0*/  @!P4 IADD3 R3, P0, PT, R32, 0x580, RZ ;  /* 0x000005802003c810 */ /* 0x002fe20007f1e0ff */
[----:B------:R-:W-:Y:S01]  /*4500*/  VOTEU.ALL UP1, P4 ;  /* 0x0000000000ff7886 */ /* 0x000fe20002020000 */
[----:B------:R-:W-:Y:S01]  /*4510*/  UMOV UR20, 0x0 ;  /* 0x0000000000147882 */ /* 0x000fe20000000000 */
[----:B------:R-:W-:Y:S01]  /*4520*/  UMOV UR21, 0x10000000 ;  /* 0x1000000000157882 */ /* 0x000fe20000000000 */
[----:B------:R-:W-:Y:S01]  /*4530*/  @!P4 R2UR UR9, R3 ;  /* 0x000000000309c2ca */ /* 0x000fe200000e0000 */
[----:B------:R-:W-:Y:S01]  /*4540*/  @!P4 IMAD.X R0, RZ, RZ, R33, P0 ;  /* 0x000000ffff00c224 */ /* 0x000fe200000e0621 */
[----:B------:R-:W-:Y:S01]  /*4550*/  @!UP1 UIADD3 UR10, UPT, UPT, UR18, 0x40, URZ ;  /* 0x00000040120a9890 */ /* 0x000fe2000fffe0ff */
[----:B------:R-:W-:Y:S01]  /*4560*/  ISETP.NE.AND P0, PT, R30, 0x2, PT ;  /* 0x000000021e00780c */ /* 0x000fe20003f05270 */
[----:B------:R-:W-:Y:S01]  /*4570*/  UMOV UR11, UR19 ;  /* 0x00000013000b7c82 */ /* 0x000fe20008000000 */
[----:B------:R-:W-:Y:S01]  /*4580*/  UMOV UR12, UR36 ;  /* 0x00000024000c7c82 */ /* 0x000fe20008000000 */
[----:B------:R-:W-:Y:S01]  /*4590*/  @!P4 R2UR UR8, R0 ;  /* 0x000000000008c2ca */ /* 0x000fe200000e0000 */
[----:B------:R-:W-:Y:S01]  /*45a0*/  IMAD.IADD R20, R8, 0x1, R147 ;  /* 0x0000000108147824 */ /* 0x000fe200078e0293 */
[----:B------:R-:W-:Y:S01]  /*45b0*/  @P3 R2UR UR36, R28 ;  /* 0x000000001c2432ca */ /* 0x000fe200000e0000 */
[----:B------:R-:W-:Y:S01]  /*45c0*/  IMAD.IADD R21, R13, 0x1, R170 ;  /* 0x000000010d157824 */ /* 0x000fe200078e02aa */
[----:B------:R-:W-:Y:S02]  /*45d0*/  SEL R0, RZ, 0x1, P0 ;  /* 0x00000001ff007807 */ /* 0x000fe40000000000 */
[----:B------:R-:W-:Y:S01]  /*45e0*/  LOP3.LUT R31, R31, 0x1, RZ, 0x3c, !PT ;  /* 0x000000011f1f7812 */ /* 0x000fe200078e3cff */
[----:B------:R-:W-:Y:S01]  /*45f0*/  IMAD.U32 R10, RZ, RZ, UR9 ;  /* 0x00000009ff0a7e24 */ /* 0x000fe2000f8e00ff */
[----:B------:R-:W-:Y:S01]  /*4600*/  @!UP1 UIADD3 UR9, UPT, UPT, UR7, 0x68, URZ ;  /* 0x0000006807099890 */ /* 0x000fe2000fffe0ff */
[----:B------:R-:W-:Y:S02]  /*4610*/  LOP3.LUT R29, R29, R0, RZ, 0x3c, !PT ;  /* 0x000000001d1d7212 */ /* 0x000fe400078e3cff */
[----:B------:R-:W-:Y:S02]  /*4620*/  SEL R30, R30, RZ, P0 ;  /* 0x000000ff1e1e7207 */ /* 0x000fe40000000000 */
[----:B------:R-:W-:Y:S01]  /*4630*/  IMAD.U32 R11, RZ, RZ, UR8 ;  /* 0x00000008ff0b7e24 */ /* 0x000fe2000f8e00ff */
[----:B------:R-:W-:Y:S01]  /*4640*/  @!P4 R2UR UR14, R10 ;  /* 0x000000000a0ec2ca */ /* 0x000fe200000e0000 */
[----:B------:R-:W-:Y:S01]  /*4650*/  @!UP1 UIADD3 UR8, UPT, UPT, UR7, 0x2200, URZ ;  /* 0x0000220007089890 */ /* 0x000fe2000fffe0ff */
[----:B------:R-:W-:Y:S02]  /*4660*/  VOTEU.ALL UP1, P4 ;  /* 0x0000000000ff7886 */ /* 0x000fe40002020000 */
[----:B------:R-:W-:Y:S11]  /*4670*/  @!P4 R2UR UR15, R11 ;  /* 0x000000000b0fc2ca */ /* 0x000ff600000e0000 */
[----:B------:R-:W-:Y:S02]  /*4680*/  @!UPT UIADD3 URZ, UPT, UPT, URZ, URZ, URZ ;  /* 0x000000fffffff290 */ /* 0x000fe4000fffe0ff */
[----:B------:R2:W-:Y:S01]  /*4690*/  @!UP1 UTMALDG.3D [UR8], [UR14], desc[UR20] ;  /* 0x000014080e0095b4 */ /* 0x0005e20008011000 */
[----:B------:R2:W-:Y:S01]  /*46a0*/  @!P4 SYNCS.ARRIVE.TRANS64.RED.A0TR RZ, [UR7+0x68], R23 ;  /* 0x00006817ffffc9a7 */ /* 0x0005e20008300407 */
[----:B------:R-:W-:Y:S01]  /*46b0*/  UPLOP3.LUT UP1, UPT, UPT, UPT, UPT, 0x80, 0x8 ;  /* 0x000000000008789c */ /* 0x000fe20003f2f070 */
[----:B------:R-:W-:Y:S01]  /*46c0*/  SYNCS.ARRIVE.TRANS64.RED.A1T0 RZ, [UR13], RZ ;  /* 0x000000ffffff79a7 */ /* 0x000fe2000810040d */
[----:B------:R-:W-:Y:S09]  /*46d0*/  @P3 BRA `(.L_x_78) ;  /* 0xfffffff400503947 */ /* 0x000ff2000383ffff */
[----:B------:R-:W-:-:S04]  /*46e0*/  SHF.L.U32 R3, R31, 0x1f, RZ ;  /* 0x0000001f1f037819 */ /* 0x000fc800000006ff */
[----:B------:R-:W1:Y:S02]  /*46f0*/  SYNCS.PHASECHK.TRANS64.TRYWAIT P0, [UR7+0x70], R3 ;  /* 0x00007003ff0075a7 */ /* 0x000e640008001107 */
[----:B-1----:R-:W-:Y:S05]  /*4700*/  @!P0 BRA `(.L_x_79) ;  /* 0x0000004400388947 */ /* 0x002fea0003800000 */
.L_x_146:
[----:B-1----:R-:W-:-:S07]  /*4710*/  MOV R0, UR7 ;  /* 0x0000000700007c02 */ /* 0x002fce0008000f00 */
.L_x_80:
[----:B-1----:R-:W-:-:S04]  /*4720*/  SHF.L.U32 R3, R31, 0x1f, RZ ;  /* 0x0000001f1f037819 */ /* 0x002fc800000006ff */
[----:B------:R1:W3:Y:S03]  /*4730*/  SYNCS.PHASECHK.TRANS64.TRYWAIT P0, [R0+URZ+0x78], R3 ;  /* 0x00007803000075a7 */ /* 0x0002e600080011ff */
[----:B---3--:R-:W-:Y:S05]  /*4740*/  @!P0 NANOSLEEP.SYNCS 0x989680 ;  /* 0x009896800000895d */ /* 0x008fea0003900000 */
[----:B------:R-:W3:Y:S02]  /*4750*/  @!P0 SYNCS.PHASECHK.TRANS64 P0, [R0+URZ+0x78], R3 ;  /* 0x00007803000085a7 */ /* 0x000ee400080010ff */
[----:B--23--:R-:W-:Y:S05]  /*4760*/  @P0 EXIT ;  /* 0x000000000000094d */ /* 0x00cfea0003800000 */
[----:B------:R-:W-:Y:S05]  /*4770*/  BRA `(.L_x_80) ;  /* 0xfffffffc00e87947 */ /* 0x000fea000383ffff */
.L_x_69:
[----:B------:R-:W-:-:S06]  /*4780*/  UISETP.GE.AND UP1, UPT, UR8, 0x4, UPT ;  /* 0x000000040800788c */ /* 0x000fcc000bf26270 */
[----:B------:R-:W-:-:S13]  /*4790*/  PLOP3.LUT P0, PT, PT, PT, UP1, 0x80, 0x8 ;  /* 0x000000000008781c */ /* 0x000fda0003f0f018 */
[----:B------:R-:W-:Y:S05]  /*47a0*/  @!P0 EXIT ;  /* 0x000000000000894d */ /* 0x000fea0003800000 */
[----:B------:R-:W-:Y:S01]  /*47b0*/  BAR.SYNC.DEFER_BLOCKING 0x6, 0xa0 ;  /* 0x0182800000007b1d */ /* 0x000fe20000010000 */
[C---:B------:R-:W-:Y:S01]  /*47c0*/  IMAD.SHL.U32 R3, R189.reuse, 0x40, RZ ;  /* 0x00000040bd037824 */ /* 0x040fe200078e00ff */
[C---:B------:R-:W-:Y:S01]  /*47d0*/  LOP3.LUT R193, R189.reuse, 0x60, RZ, 0xc0, !PT ;  /* 0x00000060bdc17812 */ /* 0x040fe200078ec0ff */
[C---:B------:R-:W-:Y:S01]  /*47e0*/  IMAD.SHL.U32 R172, R189.reuse, 0x8, RZ ;  /* 0x00000008bdac7824 */ /* 0x040fe200078e00ff */
[C---:B------:R-:W-:Y:S01]  /*47f0*/  LOP3.LUT R191, R189.reuse, 0x2, RZ, 0xc0, !PT ;  /* 0x00000002bdbf7812 */ /* 0x040fe200078ec0ff */
[----:B------:R-:W-:Y:S01]  /*4800*/  IMAD.U32 R79, R189, 0x10000, RZ ;  /* 0x00010000bd4f7824 */ /* 0x000fe200078e00ff */
[----:B------:R-:W-:Y:S02]  /*4810*/  UMOV UR49, 0x400 ;  /* 0x0000040000317882 */ /* 0x000fe40000000000 */
[----:B------:R-:W1:Y:S01]  /*4820*/  LDC R177, c[0x0][0x370] ;  /* 0x0000dc00ffb17b82 */ /* 0x000e620000000800 */
[----:B------:R-:W-:Y:S01]  /*4830*/  ULEA UR49, UR37, UR49, 0x18 ;  /* 0x0000003125317291 */ /* 0x000fe2000f8ec0ff */
[----:B------:R-:W-:Y:S01]  /*4840*/  LOP3.LUT R5, R3, 0x180, RZ, 0xc0, !PT ;  /* 0x0000018003057812 */ /* 0x000fe200078ec0ff */
[----:B------:R-:W-:Y:S01]  /*4850*/  HFMA2 R195, -RZ, RZ, 0, 0 ;  /* 0x00000000ffc37431 */ /* 0x000fe200000001ff */
[----:B------:R-:W-:Y:S01]  /*4860*/  LOP3.LUT R79, R79, 0x600000, RZ, 0xc0, !PT ;  /* 0x006000004f4f7812 */ /* 0x000fe200078ec0ff */
[----:B------:R-:W-:Y:S01]  /*4870*/  UIADD3 UR4, UPT, UPT, UR49, 0x4200, URZ ;  /* 0x0000420031047890 */ /* 0x000fe2000fffe0ff */
[----:B------:R-:W-:Y:S01]  /*4880*/  LOP3.LUT R172, R5, 0x30, R172, 0xf8, !PT ;  /* 0x0000003005ac7812 */ /* 0x000fe200078ef8ac */
[----:B------:R-:W-:Y:S01]  /*4890*/  IMAD.MOV.U32 R76, RZ, RZ, RZ ;  /* 0x000000ffff4c7224 */ /* 0x000fe200078e00ff */
[----:B------:R-:W2:Y:S01]  /*48a0*/  LDC R74, c[0x0][0xb0c] ;  /* 0x0002c300ff4a7b82 */ /* 0x000ea20000000800 */
[----:B------:R-:W-:-:S02]  /*48b0*/  LOP3.LUT R189, R189, 0x4, RZ, 0xc0, !PT ;  /* 0x00000004bdbd7812 */ /* 0x000fc400078ec0ff */
[----:B------:R-:W-:Y:S02]  /*48c0*/  CS2R R182, SRZ ;  /* 0x0000000000b67805 */ /* 0x000fe4000001ff00 */
[----:B------:R-:W-:Y:S02]  /*48d0*/  LOP3.LUT R172, R172, 0x1e40, R3, 0xf8, !PT ;  /* 0x00001e40acac7812 */ /* 0x000fe400078ef803 */
[----:B------:R-:W-:Y:S02]  /*48e0*/  CS2R R180, SRZ ;  /* 0x0000000000b47805 */ /* 0x000fe4000001ff00 */
[----:B------:R-:W-:Y:S01]  /*48f0*/  IADD3 R188, PT, PT, -R189, 0x2, RZ ;  /* 0x00000002bdbc7810 */ /* 0x000fe20007ffe1ff */
[----:B------:R-:W-:Y:S01]  /*4900*/  IMAD.MOV R176, RZ, RZ, -R191 ;  /* 0x000000ffffb07224 */ /* 0x000fe200078e0abf */
[----:B------:R-:W-:Y:S01]  /*4910*/  MOV R192, UR4 ;  /* 0x0000000400c07c02 */ /* 0x000fe20008000f00 */
[----:B------:R-:W4:Y:S01]  /*4920*/  LDC R174, c[0x0][0xb20] ;  /* 0x0002c800ffae7b82 */ /* 0x000f220000000800 */
[----:B------:R-:W3:Y:S01]  /*4930*/  LDS R0, [UR49+0x140] ;  /* 0x00014031ff007984 */ /* 0x000ee20008000800 */
[----:B------:R-:W-:Y:S01]  /*4940*/  VIADD R190, R172, UR49 ;  /* 0x00000031acbe7c36 */ /* 0x000fe20008000000 */
[----:B------:R-:W1:Y:S01]  /*4950*/  LDCU.64 UR52, c[0x0][0x348] ;  /* 0x00006900ff3477ac */ /* 0x000e620008000a00 */
[----:B------:R-:W-:-:S02]  /*4960*/  IMAD.MOV R175, RZ, RZ, -R189 ;  /* 0x000000ffffaf7224 */ /* 0x000fc400078e0abd */
[----:B------:R-:W-:Y:S01]  /*4970*/  VIADD R190, R190, 0x200 ;  /* 0x00000200bebe7836 */ /* 0x000fe20000000000 */
[----:B------:R-:W1:Y:S01]  /*4980*/  LDCU.64 UR38, c[0x0][0x888] ;  /* 0x00011100ff2677ac */ /* 0x000e620008000a00 */
[----:B------:R-:W1:Y:S01]  /*4990*/  LDC R73, c[0x0][0xb30] ;  /* 0x0002cc00ff497b82 */ /* 0x000e620000000800 */
[----:B------:R-:W1:Y:S01]  /*49a0*/  LDCU.64 UR44, c[0x0][0x890] ;  /* 0x00011200ff2c77ac */ /* 0x000e620008000a00 */
[----:B------:R-:W-:-:S06]  /*49b0*/  UIADD3 UR48, UPT, UPT, UR49, 0x200, URZ ;  /* 0x0000020031307890 */ /* 0x000fcc000fffe0ff */
[----:B------:R-:W1:Y:S08]  /*49c0*/  LDC.64 R168, c[0x0][0xb10] ;  /* 0x0002c400ffa87b82 */ /* 0x000e700000000a00 */
[----:B------:R-:W1:Y:S08]  /*49d0*/  LDC.64 R70, c[0x0][0xb18] ;  /* 0x0002c600ff467b82 */ /* 0x000e700000000a00 */
[----:B------:R-:W1:Y:S08]  /*49e0*/  LDC.64 R68, c[0x0][0xb28] ;  /* 0x0002ca00ff447b82 */ /* 0x000e700000000a00 */
[----:B------:R-:W1:Y:S01]  /*49f0*/  LDC.64 R166, c[0x0][0x8b0] ;  /* 0x00022c00ffa67b82 */ /* 0x000e620000000a00 */
[----:B---3--:R-:W-:-:S07]  /*4a00*/  IMAD.IADD R79, R0, 0x1, R79 ;  /* 0x00000001004f7824 */ /* 0x008fce00078e024f */
[----:B------:R-:W3:Y:S08]  /*4a10*/  LDC.64 R164, c[0x0][0x8a8] ;  /* 0x00022a00ffa47b82 */ /* 0x000ef00000000a00 */
[----:B--2-4-:R-:W1:Y:S02]  /*4a20*/  LDC R178, c[0x0][0x374] ;  /* 0x0000dd00ffb27b82 */ /* 0x014e640000000800 */
.L_x_107:
[C---:B------:R-:W-:Y:S02]  /*4a30*/  LEA R0, R195.reuse, UR49, 0x3 ;  /* 0x00000031c3007c11 */ /* 0x040fe4000f8e18ff */
[----:B------:R-:W-:Y:S02]  /*4a40*/  SHF.L.U32 R3, R182, 0x1f, RZ ;  /* 0x0000001fb6037819 */ /* 0x000fe400000006ff */
[----:B------:R-:W-:Y:S02]  /*4a50*/  LEA R16, R195, UR49, 0x4 ;  /* 0x00000031c3107c11 */ /* 0x000fe4000f8e20ff */
[----:B------:R-:W2:Y:S02]  /*4a60*/  SYNCS.PHASECHK.TRANS64.TRYWAIT P0, [R0+URZ+0x90], R3 ;  /* 0x00009003000075a7 */ /* 0x000ea400080011ff */
[----:B-12---:R-:W-:Y:S05]  /*4a70*/  @!P0 BRA `(.L_x_81) ;  /* 0x0000004000748947 */ /* 0x006fea0003800000 */
.L_x_147:
[----:B------:R-:W4:Y:S01]  /*4a80*/  LDC.64 R12, c[0x0][0xb10] ;  /* 0x0002c400ff0c7b82 */ /* 0x000f220000000a00 */
[----:B------:R-:W3:Y:S01]  /*4a90*/  LDS.128 R16, [R16+0x120] ;  /* 0x0001200010107984 */ /* 0x000ee20000000c00 */
[----:B-1----:R-:W-:Y:S01]  /*4aa0*/  ISETP.NE.AND P1, PT, R73, 0x1, PT ;  /* 0x000000014900780c */ /* 0x002fe20003f25270 */
[----:B--2---:R-:W-:Y:S01]  /*4ab0*/  VIADD R0, R0, 0xa0 ;  /* 0x000000a000007836 */ /* 0x004fe20000000000 */
[----:B------:R-:W-:Y:S04]  /*4ac0*/  ISETP.GE.AND P0, PT, R72, 0x1, PT ;  /* 0x000000014800780c */ /* 0x000fe80003f06270 */
[----:B------:R-:W1:Y:S01]  /*4ad0*/  LDC.64 R10, c[0x0][0xb18] ;  /* 0x0002c600ff0a7b82 */ /* 0x000e620000000a00 */
[----:B------:R-:W-:Y:S01]  /*4ae0*/  PRMT R0, RZ, 0x654, R0 ;  /* 0x00000654ff007816 */ /* 0x000fe20000000000 */
[----:B------:R-:W-:Y:S01]  /*4af0*/  @!PT LDS RZ, [RZ] ;  /* 0x00000000fffff984 */ /* 0x000fe20000000800 */
[----:B------:R-:W-:Y:S01]  /*4b00*/  @!PT LDS RZ, [RZ] ;  /* 0x00000000fffff984 */ /* 0x000fe20000000800 */
[----:B------:R-:W-:Y:S01]  /*4b10*/  @!PT LDS RZ, [RZ] ;  /* 0x00000000fffff984 */ /* 0x000fe20000000800 */
[----:B------:R-:W-:Y:S01]  /*4b20*/  @!PT LDS RZ, [RZ] ;  /* 0x00000000fffff984 */ /* 0x000fe20000000800 */
[----:B------:R2:W-:Y:S06]  /*4b30*/  MEMBAR.ALL.CTA ;  /* 0x0000000000007992 */ /* 0x0005ec0000008000 */
[----:B--2---:R-:W2:Y:S01]  /*4b40*/  FENCE.VIEW.ASYNC.S ;  /* 0x00000000000073c6 */ /* 0x004ea20000000000 */
[----:B------:R-:W1:Y:S08]  /*4b50*/  @!P1 LDC R14, c[0x0][0xb20] ;  /* 0x0002c800ff0e9b82 */ /* 0x000e700000000800 */
[----:B------:R-:W1:Y:S01]  /*4b60*/  @!P1 LDC R9, c[0x0][0xb0c] ;  /* 0x0002c300ff099b82 */ /* 0x000e620000000800 */
[----:B--2---:R2:W-:Y:S01]  /*4b70*/  SYNCS.ARRIVE.TRANS64.RED.A1T0 RZ, [R0+URZ], RZ ;  /* 0x000000ff00ff79a7 */ /* 0x0045e200081004ff */
[----:B---3--:R-:W-:Y:S04]  /*4b80*/  LOP3.LUT P4, RZ, R18, 0x1, RZ, 0xc0, !PT ;  /* 0x0000000112ff7812 */ /* 0x008fe8000788c0ff */
[----:B------:R-:W-:Y:S09]  /*4b90*/  P2R R194, PR, RZ, 0x10 ;  /* 0x00000010ffc27803 */ /* 0x000ff20000000000 */
[----:B------:R-:W-:Y:S02]  /*4ba0*/  @P4 MOV R77, R16 ;  /* 0x00000010004d4202 */ /* 0x000fe40000000f00 */
[----:B------:R-:W-:Y:S01]  /*4bb0*/  @P4 LOP3.LUT R75, R17, 0xffff, RZ, 0xc0, !PT ;  /* 0x0000ffff114b4812 */ /* 0x000fe200078ec0ff */
[----:B--2-4-:R-:W-:Y:S06]  /*4bc0*/  @!P0 BRA `(.L_x_82) ;  /* 0x0000000000a48947 */ /* 0x014fec0003800000 */
[----:B------:R-:W-:Y:S01]  /*4bd0*/  IMAD.HI.U32 R23, R178, R71, RZ ;  /* 0x00000047b2177227 */ /* 0x000fe200078e00ff */
[----:B------:R-:W-:Y:S02]  /*4be0*/  ISETP.NE.AND P0, PT, R70, 0x1, PT ;  /* 0x000000014600780c */ /* 0x000fe40003f05270 */
[----:B------:R-:W-:Y:S01]  /*4bf0*/  ISETP.NE.AND P2, PT, R72, 0x1, PT ;  /* 0x000000014800780c */ /* 0x000fe20003f45270 */
[----:B------:R-:W-:Y:S01]  /*4c00*/  IMAD.HI.U32 R22, R177, R168, RZ ;  /* 0x000000a8b1167227 */ /* 0x000fe200078e00ff */
[----:B------:R-:W-:Y:S02]  /*4c10*/  SHF.R.U32.HI R23, RZ, R174, R23 ;  /* 0x000000aeff177219 */ /* 0x000fe40000011617 */
[----:B------:R-:W-:Y:S01]  /*4c20*/  ISETP.NE.AND P3, PT, R74, 0x1, PT ;  /* 0x000000014a00780c */ /* 0x000fe20003f65270 */
[----:B------:R-:W-:Y:S01]  /*4c30*/  IMAD.HI.U32 R26, R77, R168, RZ ;  /* 0x000000a84d1a7227 */ /* 0x000fe200078e00ff */
[----:B------:R-:W-:Y:S02]  /*4c40*/  SHF.R.U32.HI R22, RZ, R169, R22 ;  /* 0x000000a9ff167219 */ /* 0x000fe40000011616 */
[----:B------:R-:W-:Y:S01]  /*4c50*/  SEL R3, R178, R23, !P0 ;  /* 0x00000017b2037207 */ /* 0x000fe20004000000 */
[----:B------:R-:W-:Y:S01]  /*4c60*/  IMAD.HI.U32 R23, R75, R71, RZ ;  /* 0x000000474b177227 */ /* 0x000fe200078e00ff */
[----:B------:R-:W-:Y:S02]  /*4c70*/  SEL R7, R177, R22, !P3 ;  /* 0x00000016b1077207 */ /* 0x000fe40005800000 */
[----:B------:R-:W-:Y:S01]  /*4c80*/  SHF.R.U32.HI R26, RZ, R169, R26 ;  /* 0x000000a9ff1a7219 */ /* 0x000fe2000001161a */
[-C--:B------:R-:W-:Y:S04]  /*4c90*/  IMAD.HI.U32 R22, R3, R68.reuse, RZ ;  /* 0x0000004403167227 */ /* 0x080fe800078e00ff */
[----:B------:R-:W-:Y:S01]  /*4ca0*/  IMAD.HI.U32 R24, R7, R68, RZ ;  /* 0x0000004407187227 */ /* 0x000fe200078e00ff */
[-C--:B------:R-:W-:Y:S02]  /*4cb0*/  @P2 SHF.R.U32.HI R3, RZ, R69.reuse, R22 ;  /* 0x00000045ff032219 */ /* 0x080fe40000011616 */
[----:B------:R-:W-:Y:S02]  /*4cc0*/  SHF.R.U32.HI R22, RZ, R174, R23 ;  /* 0x000000aeff167219 */ /* 0x000fe40000011617 */
[----:B------:R-:W-:Y:S01]  /*4cd0*/  @P2 SHF.R.U32.HI R7, RZ, R69, R24 ;  /* 0x00000045ff072219 */ /* 0x000fe20000011618 */
[C---:B------:R-:W-:Y:S01]  /*4ce0*/  IMAD R2, R72.reuse, R3, RZ ;  /* 0x0000000348027224 */ /* 0x040fe200078e02ff */
[----:B------:R-:W-:Y:S02]  /*4cf0*/  SEL R5, R75, R22, !P0 ;  /* 0x000000164b057207 */ /* 0x000fe40004000000 */
[----:B------:R-:W-:Y:S01]  /*4d00*/  SEL R3, R77, R26, !P3 ;  /* 0x0000001a4d037207 */ /* 0x000fe20005800000 */
[----:B------:R-:W-:Y:S01]  /*4d10*/  IMAD R4, R72, R7, RZ ;  /* 0x0000000748047224 */ /* 0x000fe200078e02ff */
[C---:B------:R-:W-:Y:S01]  /*4d20*/  ISETP.GE.AND P0, PT, R5.reuse, R2, PT ;  /* 0x000000020500720c */ /* 0x040fe20003f06270 */
[----:B------:R-:W-:Y:S03]  /*4d30*/  IMAD.HI.U32 R6, R5, R68, RZ ;  /* 0x0000004405067227 */ /* 0x000fe600078e00ff */
[----:B------:R-:W-:Y:S01]  /*4d40*/  ISETP.GE.OR P0, PT, R3, R4, P0 ;  /* 0x000000040300720c */ /* 0x000fe20000706670 */
[----:B------:R-:W-:Y:S01]  /*4d50*/  IMAD.MOV R4, RZ, RZ, -R3 ;  /* 0x000000ffff047224 */ /* 0x000fe200078e0a03 */
[-C--:B------:R-:W-:Y:S03]  /*4d60*/  SHF.R.U32.HI R6, RZ, R69.reuse, R6 ;  /* 0x00000045ff067219 */ /* 0x080fe60000011606 */
[----:B------:R-:W-:Y:S01]  /*4d70*/  IMAD R77, R74, R4, R77 ;  /* 0x000000044a4d7224 */ /* 0x000fe200078e024d */
[----:B------:R-:W-:Y:S05]  /*4d80*/  SEL R15, R5, R6, !P2 ;  /* 0x00000006050f7207 */ /* 0x000fea0005000000 */
[----:B------:R-:W-:Y:S02]  /*4d90*/  IMAD.MOV R6, RZ, RZ, -R15 ;  /* 0x000000ffff067224 */ /* 0x000fe400078e0a0f */
[C---:B------:R-:W-:Y:S04]  /*4da0*/  @!P0 IMAD.HI.U32 R2, R3.reuse, R68, RZ ;  /* 0x0000004403028227 */ /* 0x040fe800078e00ff */
[----:B------:R-:W-:Y:S01]  /*4db0*/  IMAD R6, R72, R6, R5 ;  /* 0x0000000648067224 */ /* 0x000fe200078e0205 */
[----:B------:R-:W-:Y:S04]  /*4dc0*/  @!P0 SHF.R.U32.HI R2, RZ, R69, R2 ;  /* 0x00000045ff028219 */ /* 0x000fe80000011602 */
[----:B------:R-:W-:Y:S02]  /*4dd0*/  @!P0 SEL R0, R3, R2, !P2 ;  /* 0x0000000203008207 */ /* 0x000fe40005000000 */
[----:B------:R-:W-:Y:S02]  /*4de0*/  IADD3 R2, PT, PT, -R5, RZ, RZ ;  /* 0x000000ff05027210 */ /* 0x000fe40007ffe1ff */
[----:B------:R-:W-:Y:S01]  /*4df0*/  @!P0 IADD3 R8, PT, PT, R15, -R0, RZ ;  /* 0x800000000f088210 */ /* 0x000fe20007ffe0ff */
[----:B------:R-:W-:Y:S02]  /*4e00*/  @!P0 IMAD R0, R7, R6, R0 ;  /* 0x0000000607008224 */ /* 0x000fe400078e0200 */
[----:B------:R-:W-:Y:S02]  /*4e10*/  IMAD R75, R70, R2, R75 ;  /* 0x00000002464b7224 */ /* 0x000fe400078e024b */
[----:B------:R-:W-:Y:S02]  /*4e20*/  @!P0 IMAD R5, R8, R72, R3 ;  /* 0x0000004808058224 */ /* 0x000fe400078e0203 */
[----:B------:R-:W-:Y:S04]  /*4e30*/  @!P0 IMAD.MOV.U32 R3, RZ, RZ, R0 ;  /* 0x000000ffff038224 */ /* 0x000fe800078e0000 */
[----:B------:R-:W-:Y:S02]  /*4e40*/  IMAD R77, R3, R74, R77 ;  /* 0x0000004a034d7224 */ /* 0x000fe400078e024d */
[----:B------:R-:W-:Y:S07]  /*4e50*/  IMAD R75, R5, R70, R75 ;  /* 0x00000046054b7224 */ /* 0x000fee00078e024b */
.L_x_82:
[----:B-1----:R-:W-:Y:S01]  /*4e60*/  @!P1 ISETP.NE.AND P0, PT, R10, 0x1, PT ;  /* 0x000000010a00980c */ /* 0x002fe20003f05270 */
[----:B------:R-:W-:Y:S01]  /*4e70*/  @!P1 IMAD.HI.U32 R0, R77, R12, RZ ;  /* 0x0000000c4d009227 */ /* 0x000fe200078e00ff */
[----:B------:R-:W-:Y:S01]  /*4e80*/  @!P1 ISETP.NE.AND P2, PT, R9, 0x1, PT ;  /* 0x000000010900980c */ /* 0x000fe20003f45270 */
[----:B------:R-:W-:Y:S01]  /*4e90*/  ULOP3.LUT UP0, URZ, UR48, 0x1b0, URZ, 0xc0, !UPT ;  /* 0x000001b030ff7892 */ /* 0x000fe2000f80c0ff */
[----:B------:R-:W-:Y:S01]  /*4ea0*/  R2UR UR42, R21 ;  /* 0x00000000152a72ca */ /* 0x000fe200000e0000 */
[----:B------:R-:W-:Y:S01]  /*4eb0*/  @!P1 IMAD.HI.U32 R3, R75, R11, RZ ;  /* 0x0000000b4b039227 */ /* 0x000fe200078e00ff */
[----:B------:R-:W-:Y:S02]  /*4ec0*/  @!P1 SHF.R.U32.HI R0, RZ, R13, R0 ;  /* 0x0000000dff009219 */ /* 0x000fe40000011600 */
[----:B------:R-:W-:Y:S01]  /*4ed0*/  R2UR UR41, R20 ;  /* 0x00000000142972ca */ /* 0x000fe200000e0000 */
[----:B------:R-:W-:Y:S01]  /*4ee0*/  VIADD R195, R195, 0x1 ;  /* 0x00000001c3c37836 */ /* 0x000fe20000000000 */
[----:B------:R-:W-:Y:S02]  /*4ef0*/  @!P1 SHF.R.U32.HI R2, RZ, R14, R3 ;  /* 0x0000000eff029219 */ /* 0x000fe40000011603 */
[----:B------:R-:W-:Y:S02]  /*4f00*/  @!P1 SEL R3, R77, R0, !P2 ;  /* 0x000000004d039207 */ /* 0x000fe40005000000 */
[----:B------:R-:W-:Y:S02]  /*4f10*/  @!P1 SEL R2, R75, R2, !P0 ;  /* 0x000000024b029207 */ /* 0x000fe40004000000 */
[----:B------:R-:W-:Y:S01]  /*4f20*/  @P4 SHF.R.U32.HI R179, RZ, 0x10, R17 ;  /* 0x00000010ffb34819 */ /* 0x000fe20000011611 */
[----:B------:R-:W-:Y:S02]  /*4f30*/  USHF.L.U32 UR42, UR42, 0x7, URZ ;  /* 0x000000072a2a7899 */ /* 0x000fe400080006ff */
[----:B------:R-:W-:Y:S02]  /*4f40*/  @!P1 IMAD.IADD R0, R2, 0x1, -R3 ;  /* 0x0000000102009824 */ /* 0x000fe400078e0a03 */
[----:B------:R-:W-:Y:S01]  /*4f50*/  @!P1 IMAD.IADD R2, R3, 0x1, -R2 ;  /* 0x0000000103029824 */ /* 0x000fe200078e0a02 */
[----:B------:R-:W-:Y:S01]  /*4f60*/  USHF.L.U32 UR41, UR41, 0x7, URZ ;  /* 0x0000000729297899 */ /* 0x000fe200080006ff */
[----:B------:R-:W-:Y:S02]  /*4f70*/  @!P1 IMAD R77, R0, R9, R77 ;  /* 0x00000009004d9224 */ /* 0x000fe400078e024d */
[----:B------:R-:W-:Y:S01]  /*4f80*/  @!P1 IMAD R75, R2, R10, R75 ;  /* 0x0000000a024b9224 */ /* 0x000fe200078e024b */
[----:B------:R-:W-:Y:S08]  /*4f90*/  BRA.U !UP0, `(.L_x_83) ;  /* 0x0000000108407547 */ /* 0x000ff0000b800000 */
[----:B------:R-:W1:Y:S01]  /*4fa0*/  LDCU.64 UR8, c[0x4][0x80] ;  /* 0x01001000ff0877ac */ /* 0x000e620008000a00 */
[----:B------:R-:W-:Y:S01]  /*4fb0*/  MOV R3, 0x0 ;  /* 0x0000000000037802 */ /* 0x000fe20000000f00 */
[----:B------:R-:W-:Y:S02]  /*4fc0*/  HFMA2 R12, -RZ, RZ, 0, 5.9604644775390625e-08 ;  /* 0x00000001ff0c7431 */ /* 0x000fe400000001ff */
[----:B------:R-:W-:Y:S02]  /*4fd0*/  IMAD.MOV.U32 R8, RZ, RZ, 0x70 ;  /* 0x00000070ff087424 */ /* 0x000fe400078e00ff */
[----:B------:R-:W-:Y:S01]  /*4fe0*/  IMAD.MOV.U32 R13, RZ, RZ, RZ ;  /* 0x000000ffff0d7224 */ /* 0x000fe200078e00ff */
[----:B------:R-:W2:Y:S01]  /*4ff0*/  LDCU.64 UR6, c[0x4][0x88] ;  /* 0x01001100ff0677ac */ /* 0x000ea20008000a00 */
[----:B------:R-:W3:Y:S01]  /*5000*/  LDC.64 R2, c[0x4][R3] ;  /* 0x0100000003027b82 */ /* 0x000ee20000000a00 */
[----:B------:R-:W4:Y:S01]  /*5010*/  LDCU.64 UR4, c[0x4][0x8] ;  /* 0x01000100ff0477ac */ /* 0x000f220008000a00 */
[----:B-1----:R-:W-:Y:S01]  /*5020*/  MOV R5, UR9 ;  /* 0x0000000900057c02 */ /* 0x002fe20008000f00 */
[----:B------:R-:W-:Y:S01]  /*5030*/  IMAD.U32 R4, RZ, RZ, UR8 ;  /* 0x00000008ff047e24 */ /* 0x000fe2000f8e00ff */
[----:B--2---:R-:W-:Y:S01]  /*5040*/  MOV R7, UR7 ;  /* 0x0000000700077c02 */ /* 0x004fe20008000f00 */
[----:B------:R-:W-:Y:S01]  /*5050*/  IMAD.U32 R6, RZ, RZ, UR6 ;  /* 0x00000006ff067e24 */ /* 0x000fe2000f8e00ff */
[----:B----4-:R-:W-:Y:S01]  /*5060*/  MOV R11, UR5 ;  /* 0x00000005000b7c02 */ /* 0x010fe20008000f00 */
[----:B------:R-:W-:Y:S02]  /*5070*/  IMAD.U32 R10, RZ, RZ, UR4 ;  /* 0x00000004ff0a7e24 */ /* 0x000fe4000f8e00ff */
[----:B------:R-:W-:Y:S07]  /*5080*/  LEPC R20, `(.L_x_83) ;  /* 0x000000001014794e */ /* 0x000fee0000000000 */
[----:B---3-5:R-:W-:Y:S05]  /*5090*/  CALL.ABS.NOINC R2 ;  /* 0x0000000002007343 */ /* 0x028fea0003c00000 */
.L_x_83:
[----:B------:R-:W-:Y:S01]  /*50a0*/  LOP3.LUT P0, RZ, R192, 0x1b0, RZ, 0xc0, !PT ;  /* 0x000001b0c0ff7812 */ /* 0x000fe2000780c0ff */
[----:B------:R-:W-:Y:S11]  /*50b0*/  BSSY.RECONVERGENT B6, `(.L_x_84) ;  /* 0x0000013000067945 */ /* 0x000ff60003800200 */
[----:B------:R-:W-:Y:S01]  /*50c0*/  @!UPT UIADD3 URZ, UPT, UPT, URZ, URZ, URZ ;  /* 0x000000fffffff290 */ /* 0x000fe2000fffe0ff */
[----:B------:R-:W-:Y:S05]  /*50d0*/  @!P0 BRA `(.L_x_85) ;  /* 0x0000000000408947 */ /* 0x000fea0003800000 */
        /* <DEDUP_REMOVED lines=16> */
.L_x_85:
[----:B------:R-:W-:Y:S05]  /*51e0*/  BSYNC.RECONVERGENT B6 ;  /* 0x0000000000067941 */ /* 0x000fea0003800200 */
.L_x_84:
[----:B------:R-:W-:Y:S01]  /*51f0*/  ISETP.NE.U32.AND P4, PT, R166, RZ, PT ;  /* 0x000000ffa600720c */ /* 0x000fe20003f85070 */
[----:B------:R-:W-:Y:S01]  /*5200*/  UISETP.NE.AND UP2, UPT, UR50, URZ, UPT ;  /* 0x000000ff3200728c */ /* 0x000fe2000bf45270 */
[----:B------:R-:W-:Y:S01]  /*5210*/  ISETP.NE.U32.AND P2, PT, RZ, UR38, PT ;  /* 0x00000026ff007c0c */ /* 0x000fe2000bf45070 */
[----:B------:R-:W-:Y:S01]  /*5220*/  UISETP.NE.U32.AND UP1, UPT, UR44, URZ, UPT ;  /* 0x000000ff2c00728c */ /* 0x000fe2000bf25070 */
[----:B------:R-:W-:Y:S01]  /*5230*/  ISETP.NE.AND.EX P4, PT, R167, RZ, PT, P4 ;  /* 0x000000ffa700720c */ /* 0x000fe20003f85340 */
[----:B------:R-:W-:Y:S01]  /*5240*/  UPLOP3.LUT UP0, UPT, UPT, UPT, UPT, 0x40, 0x4 ;  /* 0x000000000004789c */ /* 0x000fe20003f0e870 */
[----:B------:R-:W-:Y:S01]  /*5250*/  ISETP.NE.AND.EX P2, PT, RZ, UR39, PT, P2 ;  /* 0x00000027ff007c0c */ /* 0x000fe2000bf45320 */
[----:B------:R-:W-:Y:S01]  /*5260*/  UISETP.NE.AND.EX UP1, UPT, UR45, URZ, UPT, UP1 ;  /* 0x000000ff2d00728c */ /* 0x000fe2000bf25310 */
[----:B------:R-:W-:Y:S04]  /*5270*/  PLOP3.LUT P1, PT, PT, PT, UP2, 0x80, 0x8 ;  /* 0x000000000008781c */ /* 0x000fe80003f2f028 */
[----:B------:R-:W-:Y:S06]  /*5280*/  @UP2 UPLOP3.LUT UP0, UPT, UPT, UPT, UP1, 0x80, 0x8 ;  /* 0x000000000008289c */ /* 0x000fec0003f0f010 */
[----:B------:R-:W-:Y:S01]  /*5290*/  PLOP3.LUT P0, PT, PT, PT, UP0, 0x80, 0x8 ;  /* 0x000000000008781c */ /* 0x000fe20003f0f008 */
[----:B------:R-:W-:Y:S01]  /*52a0*/  @!UPT UIADD3 URZ, UPT, UPT, URZ, URZ, URZ ;  /* 0x000000fffffff290 */ /* 0x000fe2000fffe0ff */
[----:B------:R-:W-:Y:S11]  /*52b0*/  BRA.U !UP1, `(.L_x_86) ;  /* 0x0000000109387547 */ /* 0x000ff6000b800000 */
[----:B------:R-:W-:Y:S01]  /*52c0*/  UISETP.NE.U32.AND UP0, UPT, UR38, URZ, UPT ;  /* 0x000000ff2600728c */ /* 0x000fe2000bf05070 */
[----:B------:R-:W-:Y:S02]  /*52d0*/  HFMA2 R0, -RZ, RZ, 0, 5.9604644775390625e-08 ;  /* 0x00000001ff007431 */ /* 0x000fe400000001ff */
[----:B------:R-:W-:Y:S01]  /*52e0*/  IMAD.MOV.U32 R171, RZ, RZ, 0x1 ;  /* 0x00000001ffab7424 */ /* 0x000fe200078e00ff */
[----:B------:R-:W-:Y:S06]  /*52f0*/  UISETP.NE.AND.EX UP0, UPT, UR39, URZ, UPT, UP0 ;  /* 0x000000ff2700728c */ /* 0x000fec000bf05300 */
[----:B------:R-:W-:Y:S05]  /*5300*/  PLOP3.LUT P3, PT, PT, PT, UP0, 0x80, 0x8 ;  /* 0x000000000008781c */ /* 0x000fea0003f6f008 */
[----:B------:R-:W1:Y:S01]  /*5310*/  @UP0 LDCU.64 UR6, c[0x0][0x888] ;  /* 0x00011100ff0607ac */ /* 0x000e620008000a00 */
[----:B------:R-:W-:Y:S07]  /*5320*/  @UP0 UIMAD UR4, UR36, UR44, URZ ;  /* 0x0000002c240402a4 */ /* 0x000fee000f8e02ff */
[----:B------:R-:W-:Y:S01]  /*5330*/  @!P3 PRMT R171, R0, 0x7610, R171 ;  /* 0x0000761000abb816 */ /* 0x000fe200000000ab */
[----:B-1----:R-:W-:Y:S03]  /*5340*/  @UP0 UIMAD.WIDE UR6, UR4, 0x4, UR6 ;  /* 0x00000004040608a5 */ /* 0x002fe6000f8e0206 */
[----:B------:R-:W1:Y:S03]  /*5350*/  @!UP0 LDCU UR4, c[0x0][0x880] ;  /* 0x00011000ff0487ac */ /* 0x000e660008000800 */
[----:B------:R-:W-:Y:S01]  /*5360*/  IMAD.U32 R2, RZ, RZ, UR6 ;  /* 0x00000006ff027e24 */ /* 0x000fe2000f8e00ff */
[----:B------:R-:W-:Y:S05]  /*5370*/  MOV R3, UR7 ;  /* 0x0000000700037c02 */ /* 0x000fea0008000f00 */
[----:B-----5:R2:W5:Y:S02]  /*5380*/  @P3 LDG.E R81, desc[UR46][R2.64] ;  /* 0x0000002e02513981 */ /* 0x020564000c1e1900 */
[----:B-12---:R-:W-:Y:S02]  /*5390*/  @!P3 IMAD.U32 R81, RZ, RZ, UR4 ;  /* 0x00000004ff51be24 */ /* 0x006fe4000f8e00ff */
.L_x_86:
[----:B------:R-:W-:Y:S05]  /*53a0*/  @!P4 BRA `(.L_x_87) ;  /* 0x000000000020c947 */ /* 0x000fea0003800000 */
[----:B------:R-:W-:Y:S04]  /*53b0*/  ISETP.NE.U32.AND P3, PT, R164, RZ, PT ;  /* 0x000000ffa400720c */ /* 0x000fe80003f65070 */
[----:B------:R-:W-:Y:S11]  /*53c0*/  ISETP.NE.AND.EX P3, PT, R165, RZ, PT, P3 ;  /* 0x000000ffa500720c */ /* 0x000ff60003f65330 */
[----:B------:R-:W-:Y:S02]  /*53d0*/  @!UPT UIADD3 URZ, UPT, UPT, URZ, URZ, URZ ;  /* 0x000000fffffff290 */ /* 0x000fe4000fffe0ff */
[----:B------:R-:W1:Y:S01]  /*53e0*/  @P3 LDC.64 R2, c[0x0][0x8a8] ;  /* 0x00022a00ff023b82 */ /* 0x000e620000000a00 */
[----:B------:R-:W-:Y:S04]  /*53f0*/  @P3 IMAD R0, R166, UR36, RZ ;  /* 0x00000024a6003c24 */ /* 0x000fe8000f8e02ff */
[----:B-1----:R-:W-:Y:S05]  /*5400*/  @P3 IMAD.WIDE R2, R0, 0x4, R2 ;  /* 0x0000000400023825 */ /* 0x002fea00078e0202 */
[----:B-----5:R1:W5:Y:S02]  /*5410*/  @P3 LDG.E R78, desc[UR46][R2.64] ;  /* 0x0000002e024e3981 */ /* 0x020364000c1e1900 */
[----:B-1----:R-:W2:Y:S02]  /*5420*/  @!P3 LDC R78, c[0x0][0x8a0] ;  /* 0x00022800ff4ebb82 */ /* 0x002ea40000000800 */
.L_x_87:
[----:B-----5:R-:W-:Y:S01]  /*5430*/  FSETP.NEU.AND P4, PT, R81, RZ, PT ;  /* 0x000000ff5100720b */ /* 0x020fe20003f8d000 */
[----:B------:R-:W-:Y:S01]  /*5440*/  BSSY B1, `(.L_x_88) ;  /* 0x0000047000017945 */ /* 0x000fe20003800000 */
[----:B------:R-:W-:Y:S01]  /*5450*/  SEL R5, RZ, 0xffffffff, P2 ;  /* 0xffffffffff057807 */ /* 0x000fe20001000000 */
[----:B------:R-:W-:Y:S01]  /*5460*/  IMAD.MOV.U32 R208, RZ, RZ, 0x1 ;  /* 0x00000001ffd07424 */ /* 0x000fe200078e00ff */
[----:B------:R-:W-:Y:S01]  /*5470*/  LOP3.LUT P3, RZ, R171, 0xff, RZ, 0xc0, !PT ;  /* 0x000000ffabff7812 */ /* 0x000fe2000786c0ff */
[C---:B------:R-:W-:Y:S01]  /*5480*/  IMAD R80, R76.reuse, 0x80, R79 ;  /* 0x000000804c507824 */ /* 0x040fe200078e024f */
[----:B------:R-:W-:Y:S02]  /*5490*/  @P1 SEL R0, RZ, 0xffffffff, P4 ;  /* 0xffffffffff001807 */ /* 0x000fe40002000000 */
[----:B------:R-:W-:Y:S02]  /*54a0*/  CS2R R162, SRZ ;  /* 0x0000000000a27805 */ /* 0x000fe4000001ff00 */
[----:B------:R-:W-:Y:S02]  /*54b0*/  LEA R3, R181, UR49, 0x3 ;  /* 0x00000031b5037c11 */ /* 0x000fe4000f8e18ff */
[----:B------:R-:W-:Y:S02]  /*54c0*/  CS2R R160, SRZ ;  /* 0x0000000000a07805 */ /* 0x000fe4000001ff00 */
[----:B------:R-:W-:Y:S02]  /*54d0*/  @P0 SEL R0, R5, R0, !P3 ;  /* 0x0000000005000207 */ /* 0x000fe40005800000 */
[----:B------:R-:W-:Y:S02]  /*54e0*/  CS2R R158, SRZ ;  /* 0x00000000009e7805 */ /* 0x000fe4000001ff00 */
[----:B------:R-:W-:Y:S02]  /*54f0*/  LEA R207, R76, UR49, 0x3 ;  /* 0x000000314ccf7c11 */ /* 0x000fe4000f8e18ff */
[----:B------:R-:W-:Y:S02]  /*5500*/  CS2R R156, SRZ ;  /* 0x00000000009c7805 */ /* 0x000fe4000001ff00 */
[----:B------:R-:W-:Y:S02]  /*5510*/  @P1 LOP3.LUT R0, R0, 0x1, RZ, 0xc0, !PT ;  /* 0x0000000100001812 */ /* 0x000fe400078ec0ff */
[----:B------:R-:W-:Y:S02]  /*5520*/  CS2R R154, SRZ ;  /* 0x00000000009a7805 */ /* 0x000fe4000001ff00 */
[----:B------:R-:W-:Y:S02]  /*5530*/  SHF.L.U32 R2, R183, 0x1f, RZ ;  /* 0x0000001fb7027819 */ /* 0x000fe400000006ff */
[----:B------:R-:W-:Y:S02]  /*5540*/  CS2R R152, SRZ ;  /* 0x0000000000987805 */ /* 0x000fe4000001ff00 */
[----:B------:R-:W-:Y:S02]  /*5550*/  ISETP.NE.U32.OR P6, PT, R0, 0x1, !P1 ;  /* 0x000000010000780c */ /* 0x000fe40004fc5470 */
[----:B------:R-:W-:Y:S02]  /*5560*/  CS2R R150, SRZ ;  /* 0x0000000000967805 */ /* 0x000fe4000001ff00 */
[----:B------:R-:W-:Y:S02]  /*5570*/  PLOP3.LUT P2, PT, PT, PT, UP1, 0x80, 0x8 ;  /* 0x000000000008781c */ /* 0x000fe40003f4f018 */
[----:B------:R-:W-:Y:S02]  /*5580*/  CS2R R148, SRZ ;  /* 0x0000000000947805 */ /* 0x000fe4000001ff00 */
[----:B------:R-:W-:Y:S02]  /*5590*/  SEL R0, RZ, 0xffffffff, P4 ;  /* 0xffffffffff007807 */ /* 0x000fe40002000000 */
[----:B------:R-:W-:Y:S03]  /*55a0*/  P2R R184, PR, RZ, 0x40 ;  /* 0x00000040ffb87803 */ /* 0x000fe60000000000 */
[----:B------:R-:W-:Y:S04]  /*55b0*/  @P6 SHF.L.U32 R4, R180, 0x1f, RZ ;  /* 0x0000001fb4046819 */ /* 0x000fe800000006ff */
[----:B------:R-:W-:Y:S01]  /*55c0*/  @P2 SEL R0, R5, R0, !P3 ;  /* 0x0000000005002207 */ /* 0x000fe20005800000 */
[----:B------:R-:W1:Y:S03]  /*55d0*/  @P6 SYNCS.PHASECHK.TRANS64.TRYWAIT P1, [R3+URZ+0x60], R4 ;  /* 0x00006004030065a7 */ /* 0x000e6600080211ff */
[----:B------:R-:W-:Y:S04]  /*55e0*/  LOP3.LUT R0, R0, 0x1, RZ, 0xc0, !PT ;  /* 0x0000000100007812 */ /* 0x000fe800078ec0ff */
[----:B------:R-:W-:Y:S04]  /*55f0*/  ISETP.NE.U32.AND P5, PT, R0, 0x1, PT ;  /* 0x000000010000780c */ /* 0x000fe80003fa5070 */
[----:B------:R-:W-:Y:S01]  /*5600*/  P2R R209, PR, RZ, 0x20 ;  /* 0x00000020ffd17803 */ /* 0x000fe20000000000 */
[----:B------:R3:W4:Y:S01]  /*5610*/  SYNCS.PHASECHK.TRANS64.TRYWAIT P0, [R207+URZ+0xb0], R2 ;  /* 0x0000b002cf0075a7 */ /* 0x00072200080011ff */
[----:B-1----:R-:W-:Y:S01]  /*5620*/  @P6 SEL R208, RZ, 0x1, !P1 ;  /* 0x00000001ffd06807 */ /* 0x002fe20004800000 */
[----:B---3--:R-:W-:Y:S06]  /*5630*/  @!P6 BRA `(.L_x_89) ;  /* 0x00000000009ce947 */ /* 0x008fec0003800000 */
[----:B------:R-:W-:Y:S01]  /*5640*/  @P5 IMAD R6, R181, 0x2000, R190 ;  /* 0x00002000b5065824 */ /* 0x000fe200078e02be */
[----:B------:R-:W-:Y:S01]  /*5650*/  ISETP.NE.AND P1, PT, R208, RZ, PT ;  /* 0x000000ffd000720c */ /* 0x000fe20003f25270 */
[----:B------:R-:W-:Y:S01]  /*5660*/  BSSY B0, `(.L_x_90) ;  /* 0x0000010000007945 */ /* 0x000fe20003800000 */
[----:B------:R-:W-:Y:S01]  /*5670*/  CS2R R150, SRZ ;  /* 0x0000000000967805 */ /* 0x000fe2000001ff00 */
[--C-:B------:R-:W-:Y:S01]  /*5680*/  @P5 IMAD R7, R191, -0x10, R6.reuse ;  /* 0xfffffff0bf075824 */ /* 0x100fe200078e0206 */
[----:B------:R-:W-:Y:S01]  /*5690*/  CS2R R148, SRZ ;  /* 0x0000000000947805 */ /* 0x000fe2000001ff00 */
[----:B------:R-:W-:Y:S01]  /*56a0*/  @P5 IMAD R5, R189, -0x10, R6 ;  /* 0xfffffff0bd055824 */ /* 0x000fe200078e0206 */
[----:B------:R-:W-:Y:S01]  /*56b0*/  CS2R R158, SRZ ;  /* 0x00000000009e7805 */ /* 0x000fe2000001ff00 */
[----:B------:R-:W-:Y:S01]  /*56c0*/  @P5 IMAD R4, R188, 0x10, R7 ;  /* 0x00000010bc045824 */ /* 0x000fe200078e0207 */
[----:B------:R-:W-:Y:S02]  /*56d0*/  CS2R R156, SRZ ;  /* 0x00000000009c7805 */ /* 0x000fe4000001ff00 */
[----:B------:R-:W-:Y:S02]  /*56e0*/  CS2R R154, SRZ ;  /* 0x00000000009a7805 */ /* 0x000fe4000001ff00 */
[----:B------:R-:W-:Y:S02]  /*56f0*/  CS2R R152, SRZ ;  /* 0x0000000000987805 */ /* 0x000fe4000001ff00 */
[----:B------:R-:W-:Y:S02]  /*5700*/  CS2R R162, SRZ ;  /* 0x0000000000a27805 */ /* 0x000fe4000001ff00 */
[----:B------:R-:W-:Y:S01]  /*5710*/  CS2R R160, SRZ ;  /* 0x0000000000a07805 */ /* 0x000fe2000001ff00 */
[----:B------:R-:W-:Y:S06]  /*5720*/  @P1 BRA `(.L_x_91) ;  /* 0x00000000000c1947 */ /* 0x000fec0003800000 */
[----:B------:R-:W-:Y:S04]  /*5730*/  SHF.L.U32 R0, R180, 0x1f, RZ ;  /* 0x0000001fb4007819 */ /* 0x000fe800000006ff */
[----:B------:R-:W1:Y:S02]  /*5740*/  SYNCS.PHASECHK.TRANS64.TRYWAIT P1, [R3+URZ+0x60], R0 ;  /* 0x00006000030075a7 */ /* 0x000e6400080211ff */
[----:B-1----:R-:W-:Y:S05]  /*5750*/  @!P1 BRA `(.L_x_92) ;  /* 0x0000003400509947 */ /* 0x002fea0003800000 */
.L_x_91:
[----:B------:R-:W-:Y:S05]  /*5760*/  BSYNC B0 ;  /* 0x0000000000007941 */ /* 0x000fea0003800000 */
.L_x_90:
[----:B------:R-:W-:Y:S01]  /*5770*/  ISETP.NE.AND P1, PT, R209, RZ, PT ;  /* 0x000000ffd100720c */ /* 0x000fe20003f25270 */
[----:B-1----:R-:W-:Y:S02]  /*5780*/  VIADD R3, R3, 0x70 ;  /* 0x0000007003037836 */ /* 0x002fe40000000000 */
[----:B------:R-:W-:Y:S02]  /*5790*/  IMAD.U32 R0, RZ, RZ, UR37 ;  /* 0x00000025ff007e24 */ /* 0x000fe4000f8e00ff */
[----:B------:R-:W-:Y:S03]  /*57a0*/  VIADD R181, R181, 0x1 ;  /* 0x00000001b5b57836 */ /* 0x000fe60000000000 */
[----:B------:R-:W-:Y:S05]  /*57b0*/  PRMT R0, R0, 0x654, R3 ;  /* 0x0000065400007816 */ /* 0x000fea0000000003 */
[----:B------:R1:W3:Y:S04]  /*57c0*/  @P1 LDS.128 R148, [R6] ;  /* 0x0000000006941984 */ /* 0x0002e80000000c00 */
[----:B------:R1:W1:Y:S04]  /*57d0*/  @P1 LDS.128 R156, [R5+0x20] ;  /* 0x00002000059c1984 */ /* 0x0002680000000c00 */
[----:B------:R1:W1:Y:S04]  /*57e0*/  @P1 LDS.128 R152, [R7+0x10] ;  /* 0x0000100007981984 */ /* 0x0002680000000c00 */
[----:B------:R1:W1:Y:S01]  /*57f0*/  @P1 LDS.128 R160, [R4+0x10] ;  /* 0x0000100004a01984 */ /* 0x0002620000000c00 */
[C---:B------:R-:W-:Y:S01]  /*5800*/  ISETP.NE.AND P1, PT, R181.reuse, 0x2, PT ;  /* 0x00000002b500780c */ /* 0x040fe20003f25270 */
[----:B------:R-:W-:Y:S01]  /*5810*/  @!PT LDS RZ, [RZ] ;  /* 0x00000000fffff984 */ /* 0x000fe20000000800 */
[----:B------:R-:W-:Y:S01]  /*5820*/  @!PT LDS RZ, [RZ] ;  /* 0x00000000fffff984 */ /* 0x000fe20000000800 */
[----:B------:R-:W-:Y:S01]  /*5830*/  @!PT LDS RZ, [RZ] ;  /* 0x00000000fffff984 */ /* 0x000fe20000000800 */
[----:B------:R-:W-:Y:S01]  /*5840*/  @!PT LDS RZ, [RZ] ;  /* 0x00000000fffff984 */ /* 0x000fe20000000800 */
[----:B------:R5:W-:Y:S06]  /*5850*/  MEMBAR.ALL.CTA ;  /* 0x0000000000007992 */ /* 0x000bec0000008000 */
[----:B-----5:R-:W5:Y:S01]  /*5860*/  FENCE.VIEW.ASYNC.S ;  /* 0x00000000000073c6 */ /* 0x020f620000000000 */
[----:B------:R-:W-:Y:S02]  /*5870*/  SEL R3, RZ, 0x1, P1 ;  /* 0x00000001ff037807 */ /* 0x000fe40000800000 */
[----:B------:R-:W-:Y:S02]  /*5880*/  SEL R181, R181, RZ, P1 ;  /* 0x000000ffb5b57207 */ /* 0x000fe40000800000 */
[----:B------:R-:W-:Y:S01]  /*5890*/  LOP3.LUT R180, R180, R3, RZ, 0x3c, !PT ;  /* 0x00000003b4b47212 */ /* 0x000fe200078e3cff */
[----:B-----5:R1:W-:Y:S06]  /*58a0*/  SYNCS.ARRIVE.TRANS64.RED.A1T0 RZ, [R0+URZ], RZ ;  /* 0x000000ff00ff79a7 */ /* 0x0203ec00081004ff */
.L_x_89:
[----:B------:R-:W-:Y:S05]  /*58b0*/  BSYNC B1 ;  /* 0x0000000000017941 */ /* 0x000fea0003800000 */
.L_x_88:
[----:B-1----:R-:W-:Y:S04]  /*58c0*/  SHF.R.U32.HI R0, RZ, 0x15, R80 ;  /* 0x00000015ff007819 */ /* 0x002fe80000011650 */
[----:B------:R-:W-:Y:S01]  /*58d0*/  LOP3.LUT P1, RZ, R0, 0x3, R173, 0x48, !PT ;  /* 0x0000000300ff7812 */ /* 0x000fe200078248ad */
[----:B------:R-:W-:Y:S01]  /*58e0*/  @!UPT UIADD3 URZ, UPT, UPT, URZ, URZ, URZ ;  /* 0x000000fffffff290 */ /* 0x000fe2000fffe0ff */
[----:B----4-:R-:W-:Y:S11]  /*58f0*/  @P0 BRA `(.L_x_93) ;  /* 0x0000000000080947 */ /* 0x010ff60003800000 */
[----:B------:R-:W1:Y:S02]  /*5900*/  SYNCS.PHASECHK.TRANS64.TRYWAIT P0, [R207+URZ+0xb0], R2 ;  /* 0x0000b002cf0075a7 */ /* 0x000e6400080011ff */
[----:B-1----:R-:W-:Y:S05]  /*5910*/  @!P0 BRA `(.L_x_94) ;  /* 0x0000003000f48947 */ /* 0x002fea0003800000 */
.L_x_93:
[----:B------:R-:W-:Y:S04]  /*5920*/  BSSY.RECONVERGENT B6, `(.L_x_95) ;  /* 0x0000012000067945 */ /* 0x000fe80003800200 */
[----:B------:R-:W-:Y:S05]  /*5930*/  @!P1 BRA `(.L_x_96) ;  /* 0x0000000000409947 */ /* 0x000fea0003800000 */
[----:B------:R-:W4:Y:S01]  /*5940*/  LDCU.64 UR8, c[0x4][0x70] ;  /* 0x01000e00ff0877ac */ /* 0x000f220008000a00 */
[----:B------:R-:W-:Y:S01]  /*5950*/  MOV R3, 0x0 ;  /* 0x0000000000037802 */ /* 0x000fe20000000f00 */
[----:B------:R-:W-:Y:S02]  /*5960*/  HFMA2 R12, -RZ, RZ, 0, 5.9604644775390625e-08 ;  /* 0x00000001ff0c7431 */ /* 0x000fe400000001ff */
[----:B------:R-:W-:Y:S02]  /*5970*/  IMAD.MOV.U32 R8, RZ, RZ, 0x192 ;  /* 0x00000192ff087424 */ /* 0x000fe400078e00ff */
[----:B------:R-:W-:Y:S01]  /*5980*/  IMAD.MOV.U32 R13, RZ, RZ, RZ ;  /* 0x000000ffff0d7224 */ /* 0x000fe200078e00ff */
[----:B------:R-:W5:Y:S01]  /*5990*/  LDCU.64 UR6, c[0x4][0x78] ;  /* 0x01000f00ff0677ac */ /* 0x000f620008000a00 */
[----:B-1----:R-:W1:Y:S01]  /*59a0*/  LDC.64 R2, c[0x4][R3] ;  /* 0x0100000003027b82 */ /* 0x002e620000000a00 */
[----:B------:R-:W2:Y:S01]  /*59b0*/  LDCU.64 UR4, c[0x4][0x10] ;  /* 0x01000200ff0477ac */ /* 0x000ea20008000a00 */
[----:B----4-:R-:W-:Y:S01]  /*59c0*/  MOV R5, UR9 ;  /* 0x0000000900057c02 */ /* 0x010fe20008000f00 */
[----:B------:R-:W-:Y:S01]  /*59d0*/  IMAD.U32 R4, RZ, RZ, UR8 ;  /* 0x00000008ff047e24 */ /* 0x000fe2000f8e00ff */
[----:B-----5:R-:W-:Y:S01]  /*59e0*/  MOV R7, UR7 ;  /* 0x0000000700077c02 */ /* 0x020fe20008000f00 */
[----:B------:R-:W-:Y:S01]  /*59f0*/  IMAD.U32 R6, RZ, RZ, UR6 ;  /* 0x00000006ff067e24 */ /* 0x000fe2000f8e00ff */
[----:B--2---:R-:W-:Y:S01]  /*5a00*/  MOV R11, UR5 ;  /* 0x00000005000b7c02 */ /* 0x004fe20008000f00 */
[----:B------:R-:W-:Y:S02]  /*5a10*/  IMAD.U32 R10, RZ, RZ, UR4 ;  /* 0x00000004ff0a7e24 */ /* 0x000fe4000f8e00ff */
[----:B------:R-:W-:Y:S07]  /*5a20*/  LEPC R20, `(.L_x_96) ;  /* 0x000000001014794e */ /* 0x000fee0000000000 */
[----:B-1-3--:R-:W-:Y:S05]  /*5a30*/  CALL.ABS.NOINC R2 ;  /* 0x0000000002007343 */ /* 0x00afea0003c00000 */
.L_x_96:
[----:B------:R-:W-:Y:S05]  /*5a40*/  BSYNC.RECONVERGENT B6 ;  /* 0x0000000000067941 */ /* 0x000fea0003800200 */
.L_x_95:
[-C--:B---3--:R-:W-:Y:S01]  /*5a50*/  F2FP.F16.E4M3.UNPACK_B R83, R148.reuse ;  /* 0x00000094ff53723e */ /* 0x088fe200020006ff */
[----:B------:R-:W-:Y:S05]  /*5a60*/  WARPSYNC.ALL ;  /* 0x0000000000007948 */ /* 0x000fea0003800000 */
[----:B------:R-:W-:Y:S01]  /*5a70*/  R2UR UR4, R80 ;  /* 0x00000000500472ca */ /* 0x000fe200000e0000 */
[--C-:B------:R-:W-:Y:S01]  /*5a80*/  HADD2.F32 R82, -RZ, R83.reuse.H0_H0 ;  /* 0x20000053ff527230 */ /* 0x100fe20000004100 */
[----:B------:R-:W-:Y:S01]  /*5a90*/  F2FP.F16.E4M3.UNPACK_B R85, R148.H1 ;  /* 0x00000094ff55723e */ /* 0x000fe200030006ff */
[----:B------:R-:W-:Y:S01]  /*5aa0*/  HADD2.F32 R83, -RZ, R83.H1_H1 ;  /* 0x30000053ff537230 */ /* 0x000fe20000004100 */
[-C--:B------:R-:W-:Y:S01]  /*5ab0*/  F2FP.F16.E4M3.UNPACK_B R87, R149.reuse ;  /* 0x00000095ff57723e */ /* 0x080fe200020006ff */
[----:B------:R-:W-:Y:S01]  /*5ac0*/  BSSY.RECONVERGENT B0, `(.L_x_97) ;  /* 0x000011d000007945 */ /* 0x000fe20003800200 */
[----:B------:R-:W-:Y:S01]  /*5ad0*/  F2FP.F16.E4M3.UNPACK_B R89, R149.H1 ;  /* 0x00000095ff59723e */ /* 0x000fe200030006ff */
[----:B------:R-:W-:Y:S01]  /*5ae0*/  HADD2.F32 R84, -RZ, R85.H0_H0 ;  /* 0x20000055ff547230 */ /* 0x000fe20000004100 */
[-C--:B------:R-:W-:Y:S01]  /*5af0*/  F2FP.F16.E4M3.UNPACK_B R91, R150.reuse ;  /* 0x00000096ff5b723e */ /* 0x080fe200020006ff */
[----:B------:R-:W-:Y:S01]  /*5b00*/  HADD2.F32 R88, -RZ, R87.H1_H1 ;  /* 0x30000057ff587230 */ /* 0x000fe20000004100 */
[----:B------:R-:W-:Y:S01]  /*5b10*/  F2FP.F16.E4M3.UNPACK_B R93, R150.H1 ;  /* 0x00000096ff5d723e */ /* 0x000fe200030006ff */
[----:B------:R-:W-:Y:S01]  /*5b20*/  HADD2.F32 R86, -RZ, R85.H1_H1 ;  /* 0x30000055ff567230 */ /* 0x000fe20000004100 */
[-C--:B------:R-:W-:Y:S01]  /*5b30*/  F2FP.F16.E4M3.UNPACK_B R95, R151.reuse ;  /* 0x00000097ff5f723e */ /* 0x080fe200020006ff */
[----:B------:R-:W2:Y:S01]  /*5b40*/  LDTM.x64 R4, tmem[UR4] ;  /* 0x00000004000479ee */ /* 0x000ea20008340000 */
[----:B------:R-:W-:Y:S01]  /*5b50*/  F2FP.F16.E4M3.UNPACK_B R97, R151.H1 ;  /* 0x00000097ff61723e */ /* 0x000fe200030006ff */
[----:B------:R-:W-:Y:S01]  /*5b60*/  HADD2.F32 R85, -RZ, R87.H0_H0 ;  /* 0x20000057ff557230 */ /* 0x000fe20000004100 */
[-C--:B------:R-:W-:Y:S01]  /*5b70*/  F2FP.F16.E4M3.UNPACK_B R99, R152.reuse ;  /* 0x00000098ff63723e */ /* 0x080fe200020006ff */
[----:B------:R-:W-:Y:S01]  /*5b80*/  HADD2.F32 R87, -RZ, R89.H0_H0 ;  /* 0x20000059ff577230 */ /* 0x000fe20000004100 */
[----:B------:R-:W-:Y:S01]  /*5b90*/  F2FP.F16.E4M3.UNPACK_B R101, R152.H1 ;  /* 0x00000098ff65723e */ /* 0x000fe200030006ff */
[----:B------:R-:W-:Y:S01]  /*5ba0*/  HADD2.F32 R92, -RZ, R91.H1_H1 ;  /* 0x3000005bff5c7230 */ /* 0x000fe20000004100 */
[----:B------:R-:W-:Y:S01]  /*5bb0*/  ISETP.NE.AND P6, PT, R184, RZ, PT ;  /* 0x000000ffb800720c */ /* 0x000fe20003fc5270 */
[----:B------:R-:W-:Y:S01]  /*5bc0*/  HADD2.F32 R96, -RZ, R95.H1_H1 ;  /* 0x3000005fff607230 */ /* 0x000fe20000004100 */
[----:B------:R-:W-:Y:S01]  /*5bd0*/  SHF.L.U32 R211, R176, 0x4, RZ ;  /* 0x00000004b0d37819 */ /* 0x000fe200000006ff */
[----:B------:R-:W-:Y:S01]  /*5be0*/  HADD2.F32 R100, -RZ, R99.H1_H1 ;  /* 0x30000063ff647230 */ /* 0x000fe20000004100 */
[----:B------:R-:W-:Y:S01]  /*5bf0*/  SHF.L.U32 R219, R175, 0x4, RZ ;  /* 0x00000004afdb7819 */ /* 0x000fe200000006ff */
[----:B------:R-:W-:Y:S01]  /*5c00*/  HADD2.F32 R90, -RZ, R89.H1_H1 ;  /* 0x30000059ff5a7230 */ /* 0x000fe20000004100 */
[C---:B------:R-:W-:Y:S01]  /*5c10*/  IADD3 R204, PT, PT, R190.reuse, R211, RZ ;  /* 0x000000d3becc7210 */ /* 0x040fe20007ffe0ff */
[----:B------:R-:W-:Y:S01]  /*5c20*/  HADD2.F32 R89, -RZ, R91.H0_H0 ;  /* 0x2000005bff597230 */ /* 0x000fe20000004100 */
[----:B------:R-:W-:Y:S01]  /*5c30*/  IADD3 R206, PT, PT, R190, R219, RZ ;  /* 0x000000dbbece7210 */ /* 0x000fe20007ffe0ff */
[--C-:B------:R-:W-:Y:S01]  /*5c40*/  HADD2.F32 R91, -RZ, R93.reuse.H0_H0 ;  /* 0x2000005dff5b7230 */ /* 0x100fe20000004100 */
[----:B------:R-:W-:Y:S01]  /*5c50*/  SHF.L.U32 R217, R188, 0x4, RZ ;  /* 0x00000004bcd97819 */ /* 0x000fe200000006ff */
[----:B------:R-:W-:Y:S01]  /*5c60*/  HADD2.F32 R94, -RZ, R93.H1_H1 ;  /* 0x3000005dff5e7230 */ /* 0x000fe20000004100 */
[-C--:B------:R-:W-:Y:S01]  /*5c70*/  F2FP.F16.E4M3.UNPACK_B R103, R153.reuse ;  /* 0x00000099ff67723e */ /* 0x080fe200020006ff */
[----:B------:R-:W-:Y:S01]  /*5c80*/  HADD2.F32 R93, -RZ, R95.H0_H0 ;  /* 0x2000005fff5d7230 */ /* 0x000fe20000004100 */
[----:B------:R-:W-:Y:S01]  /*5c90*/  IADD3 R205, PT, PT, R217, R204, RZ ;  /* 0x000000ccd9cd7210 */ /* 0x000fe20007ffe0ff */
[----:B------:R-:W-:Y:S01]  /*5ca0*/  HADD2.F32 R95, -RZ, R97.H0_H0 ;  /* 0x20000061ff5f7230 */ /* 0x000fe20000004100 */
[----:B------:R-:W-:Y:S01]  /*5cb0*/  F2FP.F16.E4M3.UNPACK_B R105, R153.H1 ;  /* 0x00000099ff69723e */ /* 0x000fe200030006ff */
[C---:B--2---:R-:W-:Y:S01]  /*5cc0*/  FMUL R0, R78.reuse, R4 ;  /* 0x000000044e007220 */ /* 0x044fe20000400000 */
[C---:B-1----:R-:W-:Y:S01]  /*5cd0*/  FMUL R2, R78.reuse, R5 ;  /* 0x000000054e027220 */ /* 0x042fe20000400000 */
[C---:B------:R-:W-:Y:S01]  /*5ce0*/  FMUL R4, R78.reuse, R8 ;  /* 0x000000084e047220 */ /* 0x040fe20000400000 */
[C---:B------:R-:W-:Y:S01]  /*5cf0*/  FMUL R5, R78.reuse, R9 ;  /* 0x000000094e057220 */ /* 0x040fe20000400000 */
[C---:B------:R-:W-:Y:S01]  /*5d00*/  FFMA R0, R81.reuse, R82, R0 ;  /* 0x0000005251007223 */ /* 0x040fe20000000000 */
[C---:B------:R-:W-:Y:S01]  /*5d10*/  FFMA R2, R81.reuse, R83, R2 ;  /* 0x0000005351027223 */ /* 0x040fe20000000002 */
[C---:B------:R-:W-:Y:S01]  /*5d20*/  FMUL R8, R78.reuse, R12 ;  /* 0x0000000c4e087220 */ /* 0x040fe20000400000 */
[C---:B------:R-:W-:Y:S01]  /*5d30*/  FMUL R9, R78.reuse, R13 ;  /* 0x0000000d4e097220 */ /* 0x040fe20000400000 */
[C---:B------:R-:W-:Y:S01]  /*5d40*/  FMUL R12, R78.reuse, R16 ;  /* 0x000000104e0c7220 */ /* 0x040fe20000400000 */
[C---:B------:R-:W-:Y:S01]  /*5d50*/  FMUL R13, R78.reuse, R17 ;  /* 0x000000114e0d7220 */ /* 0x040fe20000400000 */
[C---:B------:R-:W-:Y:S01]  /*5d60*/  FMUL R16, R78.reuse, R20 ;  /* 0x000000144e107220 */ /* 0x040fe20000400000 */
[C---:B------:R-:W-:Y:S01]  /*5d70*/  FMUL R17, R78.reuse, R21 ;  /* 0x000000154e117220 */ /* 0x040fe20000400000 */
[----:B------:R-:W-:Y:S02]  /*5d80*/  HADD2.F32 R104, -RZ, R103.H1_H1 ;  /* 0x30000067ff687230 */ /* 0x000fe40000004100 */
[C---:B------:R-:W-:Y:S01]  /*5d90*/  FMUL R20, R78.reuse, R24 ;  /* 0x000000184e147220 */ /* 0x040fe20000400000 */
[C---:B------:R-:W-:Y:S01]  /*5da0*/  FMUL R21, R78.reuse, R25 ;  /* 0x000000194e157220 */ /* 0x040fe20000400000 */
[C---:B------:R-:W-:Y:S01]  /*5db0*/  FMUL R24, R78.reuse, R28 ;  /* 0x0000001c4e187220 */ /* 0x040fe20000400000 */
[C---:B------:R-:W-:Y:S01]  /*5dc0*/  FMUL R25, R78.reuse, R29 ;  /* 0x0000001d4e197220 */ /* 0x040fe20000400000 */
[C---:B------:R-:W-:Y:S01]  /*5dd0*/  FMUL R28, R78.reuse, R32 ;  /* 0x000000204e1c7220 */ /* 0x040fe20000400000 */
[C---:B------:R-:W-:Y:S01]  /*5de0*/  FMUL R29, R78.reuse, R33 ;  /* 0x000000214e1d7220 */ /* 0x040fe20000400000 */
[C---:B------:R-:W-:Y:S01]  /*5df0*/  FMUL R32, R78.reuse, R36 ;  /* 0x000000244e207220 */ /* 0x040fe20000400000 */
[----:B------:R-:W-:Y:S01]  /*5e00*/  F2FP.F16.E4M3.UNPACK_B R107, R154 ;  /* 0x0000009aff6b723e */ /* 0x000fe200020006ff */
[C---:B------:R-:W-:Y:S01]  /*5e10*/  FMUL R33, R78.reuse, R37 ;  /* 0x000000254e217220 */ /* 0x040fe20000400000 */
[C---:B------:R-:W-:Y:S01]  /*5e20*/  FMUL R36, R78.reuse, R40 ;  /* 0x000000284e247220 */ /* 0x040fe20000400000 */
[----:B------:R-:W-:Y:S01]  /*5e30*/  F2FP.F16.E4M3.UNPACK_B R109, R154.H1 ;  /* 0x0000009aff6d723e */ /* 0x000fe200030006ff */
[C---:B------:R-:W-:Y:S01]  /*5e40*/  FMUL R37, R78.reuse, R41 ;  /* 0x000000294e257220 */ /* 0x040fe20000400000 */
[----:B------:R-:W-:Y:S02]  /*5e50*/  HADD2.F32 R108, -RZ, R107.H1_H1 ;  /* 0x3000006bff6c7230 */ /* 0x000fe40000004100 */
        /* <DEDUP_REMOVED lines=26> */
[C---:B------:R-:W-:Y:S01]  /*6000*/  FFMA R3, R81.reuse, R84, R3 ;  /* 0x0000005451037223 */ /* 0x040fe20000000003 */
[C---:B------:R-:W-:Y:S01]  /*6010*/  FFMA R7, R81.reuse, R86, R7 ;  /* 0x0000005651077223 */ /* 0x040fe20000000007 */
[----:B------:R-:W-:Y:S01]  /*6020*/  F2FP.F16.E4M3.UNPACK_B R127, R159 ;  /* 0x0000009fff7f723e */ /* 0x000fe200020006ff */
[C---:B------:R-:W-:Y:S01]  /*6030*/  FFMA R4, R81.reuse, R85, R4 ;  /* 0x0000005551047223 */ /* 0x040fe20000000004 */
[C---:B------:R-:W-:Y:S01]  /*6040*/  FFMA R5, R81.reuse, R88, R5 ;  /* 0x0000005851057223 */ /* 0x040fe20000000005 */
[----:B------:R-:W-:Y:S01]  /*6050*/  F2FP.F16.E4M3.UNPACK_B R129, R159.H1 ;  /* 0x0000009fff81723e */ /* 0x000fe200030006ff */
[----:B------:R-:W-:Y:S01]  /*6060*/  FFMA R6, R81, R87, R6 ;  /* 0x0000005751067223 */ /* 0x000fe20000000006 */
[----:B------:R-:W-:Y:S01]  /*6070*/  F2FP.SATFINITE.E4M3.F32.PACK_AB_MERGE_C R185, R7, R3, RZ ;  /* 0x0000000307b9723e */ /* 0x000fe200048070ff */
[----:B------:R-:W-:Y:S02]  /*6080*/  HADD2.F32 R124, -RZ, R123.H1_H1 ;  /* 0x3000007bff7c7230 */ /* 0x000fe40000004100 */
[----:B------:R-:W-:Y:S01]  /*6090*/  FMUL R11, R78, R11 ;  /* 0x0000000b4e0b7220 */ /* 0x000fe20000400000 */
[----:B------:R-:W-:Y:S01]  /*60a0*/  HADD2.F32 R128, -RZ, R127.H1_H1 ;  /* 0x3000007fff807230 */ /* 0x000fe20000004100 */
[----:B------:R-:W-:Y:S01]  /*60b0*/  F2FP.SATFINITE.E4M3.F32.PACK_AB_MERGE_C R184, R2, R0, R185 ;  /* 0x0000000002b8723e */ /* 0x000fe200048070b9 */
[C---:B------:R-:W-:Y:S01]  /*60c0*/  FMUL R10, R78.reuse, R14 ;  /* 0x0000000e4e0a7220 */ /* 0x040fe20000400000 */
[C---:B------:R-:W-:Y:S01]  /*60d0*/  FFMA R11, R81.reuse, R90, R11 ;  /* 0x0000005a510b7223 */ /* 0x040fe2000000000b */
[C---:B------:R-:W-:Y:S01]  /*60e0*/  FFMA R8, R81.reuse, R89, R8 ;  /* 0x0000005951087223 */ /* 0x040fe20000000008 */
[----:B------:R-:W-:Y:S01]  /*60f0*/  FFMA R9, R81, R92, R9 ;  /* 0x0000005c51097223 */ /* 0x000fe20000000009 */
[----:B------:R-:W-:Y:S01]  /*6100*/  F2FP.F16.E4M3.UNPACK_B R131, R160 ;  /* 0x000000a0ff83723e */ /* 0x000fe200020006ff */
[----:B------:R-:W-:Y:S01]  /*6110*/  HADD2.F32 R98, -RZ, R97.H1_H1 ;  /* 0x30000061ff627230 */ /* 0x000fe20000004100 */
[----:B------:R-:W-:Y:S01]  /*6120*/  F2FP.SATFINITE.E4M3.F32.PACK_AB_MERGE_C R186, R11, R6, RZ ;  /* 0x000000060bba723e */ /* 0x000fe200048070ff */
[----:B------:R-:W-:Y:S01]  /*6130*/  FFMA R10, R81, R91, R10 ;  /* 0x0000005b510a7223 */ /* 0x000fe2000000000a */
[----:B------:R-:W-:Y:S02]  /*6140*/  HADD2.F32 R97, -RZ, R99.H0_H0 ;  /* 0x20000063ff617230 */ /* 0x000fe40000004100 */
[C---:B------:R-:W-:Y:S01]  /*6150*/  FMUL R15, R78.reuse, R15 ;  /* 0x0000000f4e0f7220 */ /* 0x040fe20000400000 */
[----:B------:R-:W-:Y:S01]  /*6160*/  F2FP.SATFINITE.E4M3.F32.PACK_AB_MERGE_C R185, R5, R4, R186 ;  /* 0x0000000405b9723e */ /* 0x000fe200048070ba */
[----:B------:R-:W-:Y:S02]  /*6170*/  HADD2.F32 R132, -RZ, R131.H1_H1 ;  /* 0x30000083ff847230 */ /* 0x000fe40000004100 */
[C---:B------:R-:W-:Y:S01]  /*6180*/  FMUL R14, R78.reuse, R18 ;  /* 0x000000124e0e7220 */ /* 0x040fe20000400000 */
[C---:B------:R-:W-:Y:S01]  /*6190*/  FFMA R15, R81.reuse, R94, R15 ;  /* 0x0000005e510f7223 */ /* 0x040fe2000000000f */
[C---:B------:R-:W-:Y:S01]  /*61a0*/  FFMA R12, R81.reuse, R93, R12 ;  /* 0x0000005d510c7223 */ /* 0x040fe2000000000c */
[----:B------:R-:W-:Y:S01]  /*61b0*/  FFMA R13, R81, R96, R13 ;  /* 0x00000060510d7223 */ /* 0x000fe2000000000d */
[----:B------:R-:W-:Y:S01]  /*61c0*/  F2FP.F16.E4M3.UNPACK_B R133, R160.H1 ;  /* 0x000000a0ff85723e */ /* 0x000fe200030006ff */
[--C-:B------:R-:W-:Y:S01]  /*61d0*/  HADD2.F32 R99, -RZ, R101.reuse.H0_H0 ;  /* 0x20000065ff637230 */ /* 0x100fe20000004100 */
[----:B------:R-:W-:Y:S01]  /*61e0*/  F2FP.SATFINITE.E4M3.F32.PACK_AB_MERGE_C R186, R15, R10, RZ ;  /* 0x0000000a0fba723e */ /* 0x000fe200048070ff */
[----:B------:R-:W-:Y:S01]  /*61f0*/  FFMA R14, R81, R95, R14 ;  /* 0x0000005f510e7223 */ /* 0x000fe2000000000e */
[C---:B------:R-:W-:Y:S01]  /*6200*/  FMUL R19, R78.reuse, R19 ;  /* 0x000000134e137220 */ /* 0x040fe20000400000 */
[----:B------:R-:W-:Y:S01]  /*6210*/  HADD2.F32 R102, -RZ, R101.H1_H1 ;  /* 0x30000065ff667230 */ /* 0x000fe20000004100 */
[----:B------:R-:W-:Y:S01]  /*6220*/  F2FP.SATFINITE.E4M3.F32.PACK_AB_MERGE_C R186, R9, R8, R186 ;  /* 0x0000000809ba723e */ /* 0x000fe200048070ba */
[----:B------:R-:W-:Y:S02]  /*6230*/  HADD2.F32 R101, -RZ, R103.H0_H0 ;  /* 0x20000067ff657230 */ /* 0x000fe40000004100 */
[C---:B------:R-:W-:Y:S01]  /*6240*/  FFMA R19, R81.reuse, R98, R19 ;  /* 0x0000006251137223 */ /* 0x040fe20000000013 */
[C---:B------:R-:W-:Y:S01]  /*6250*/  FFMA R16, R81.reuse, R97, R16 ;  /* 0x0000006151107223 */ /* 0x040fe20000000010 */
[----:B------:R-:W-:Y:S01]  /*6260*/  FFMA R17, R81, R100, R17 ;  /* 0x0000006451117223 */ /* 0x000fe20000000011 */
[C---:B------:R-:W-:Y:S01]  /*6270*/  FMUL R18, R78.reuse, R22 ;  /* 0x000000164e127220 */ /* 0x040fe20000400000 */
[----:B------:R-:W-:Y:S01]  /*6280*/  F2FP.F16.E4M3.UNPACK_B R135, R161 ;  /* 0x000000a1ff87723e */ /* 0x000fe200020006ff */
        /* <DEDUP_REMOVED lines=10> */
[----:B------:R1:W-:Y:S01]  /*6330*/  STS.128 [R172+UR49+0x4200], R184 ;  /* 0x004200b8ac007988 */ /* 0x0003e20008000c31 */
[----:B------:R-:W-:Y:S01]  /*6340*/  HADD2.F32 R136, -RZ, R135.H1_H1 ;  /* 0x30000087ff887230 */ /* 0x000fe20000004100 */
[----:B------:R-:W-:Y:S01]  /*6350*/  F2FP.SATFINITE.E4M3.F32.PACK_AB_MERGE_C R196, R23, R18, RZ ;  /* 0x0000001217c4723e */ /* 0x000fe200048070ff */
[C---:B------:R-:W-:Y:S01]  /*6360*/  FMUL R22, R78.reuse, R26 ;  /* 0x0000001a4e167220 */ /* 0x040fe20000400000 */
[C---:B------:R-:W-:Y:S01]  /*6370*/  FMUL R27, R78.reuse, R27 ;  /* 0x0000001b4e1b7220 */ /* 0x040fe20000400000 */
[--C-:B------:R-:W-:Y:S01]  /*6380*/  HADD2.F32 R107, -RZ, R109.reuse.H0_H0 ;  /* 0x2000006dff6b7230 */ /* 0x100fe20000004100 */
[----:B------:R-:W-:Y:S01]  /*6390*/  F2FP.SATFINITE.E4M3.F32.PACK_AB_MERGE_C R196, R17, R16, R196 ;  /* 0x0000001011c4723e */ /* 0x000fe200048070c4 */
[C---:B------:R-:W-:Y:S01]  /*63a0*/  FFMA R22, R81.reuse, R103, R22 ;  /* 0x0000006751167223 */ /* 0x040fe20000000016 */
[C---:B------:R-:W-:Y:S01]  /*63b0*/  FFMA R27, R81.reuse, R106, R27 ;  /* 0x0000006a511b7223 */ /* 0x040fe2000000001b */
[C---:B------:R-:W-:Y:S01]  /*63c0*/  FFMA R24, R81.reuse, R105, R24 ;  /* 0x0000006951187223 */ /* 0x040fe20000000018 */
[----:B------:R-:W-:Y:S01]  /*63d0*/  F2FP.F16.E4M3.UNPACK_B R137, R161.H1 ;  /* 0x000000a1ff89723e */ /* 0x000fe200030006ff */
[----:B------:R-:W-:Y:S02]  /*63e0*/  HADD2.F32 R110, -RZ, R109.H1_H1 ;  /* 0x3000006dff6e7230 */ /* 0x000fe40000004100 */
[----:B------:R-:W-:Y:S01]  /*63f0*/  FFMA R25, R81, R108, R25 ;  /* 0x0000006c51197223 */ /* 0x000fe20000000019 */
[----:B------:R-:W-:Y:S01]  /*6400*/  F2FP.SATFINITE.E4M3.F32.PACK_AB_MERGE_C R197, R27, R22, RZ ;  /* 0x000000161bc5723e */ /* 0x000fe200048070ff */
[----:B------:R-:W-:Y:S02]  /*6410*/  HADD2.F32 R109, -RZ, R111.H0_H0 ;  /* 0x2000006fff6d7230 */ /* 0x000fe40000004100 */
[C---:B------:R-:W-:Y:S01]  /*6420*/  FMUL R26, R78.reuse, R30 ;  /* 0x0000001e4e1a7220 */ /* 0x040fe20000400000 */
[C---:B------:R-:W-:Y:S01]  /*6430*/  FMUL R31, R78.reuse, R31 ;  /* 0x0000001f4e1f7220 */ /* 0x040fe20000400000 */
[--C-:B------:R-:W-:Y:S01]  /*6440*/  HADD2.F32 R111, -RZ, R113.reuse.H0_H0 ;  /* 0x20000071ff6f7230 */ /* 0x100fe20000004100 */
[----:B------:R-:W-:Y:S01]  /*6450*/  F2FP.SATFINITE.E4M3.F32.PACK_AB_MERGE_C R197, R21, R20, R197 ;  /* 0x0000001415c5723e */ /* 0x000fe200048070c5 */
[C---:B------:R-:W-:Y:S01]  /*6460*/  FFMA R26, R81.reuse, R107, R26 ;  /* 0x0000006b511a7223 */ /* 0x040fe2000000001a */
[C---:B------:R-:W-:Y:S01]  /*6470*/  FFMA R31, R81.reuse, R110, R31 ;  /* 0x0000006e511f7223 */ /* 0x040fe2000000001f */
[C---:B------:R-:W-:Y:S01]  /*6480*/  FFMA R28, R81.reuse, R109, R28 ;  /* 0x0000006d511c7223 */ /* 0x040fe2000000001c */
[----:B------:R-:W-:Y:S01]  /*6490*/  F2FP.F16.E4M3.UNPACK_B R139, R162 ;  /* 0x000000a2ff8b723e */ /* 0x000fe200020006ff */
[----:B------:R-:W-:Y:S02]  /*64a0*/  HADD2.F32 R114, -RZ, R113.H1_H1 ;  /* 0x30000071ff727230 */ /* 0x000fe40000004100 */
[----:B------:R-:W-:Y:S01]  /*64b0*/  FFMA R29, R81, R112, R29 ;  /* 0x00000070511d7223 */ /* 0x000fe2000000001d */
[----:B------:R-:W-:Y:S01]  /*64c0*/  F2FP.SATFINITE.E4M3.F32.PACK_AB_MERGE_C R198, R31, R26, RZ ;  /* 0x0000001a1fc6723e */ /* 0x000fe200048070ff */
[----:B------:R-:W-:Y:S02]  /*64d0*/  HADD2.F32 R113, -RZ, R115.H0_H0 ;  /* 0x20000073ff717230 */ /* 0x000fe40000004100 */
[C---:B------:R-:W-:Y:S01]  /*64e0*/  FMUL R30, R78.reuse, R34 ;  /* 0x000000224e1e7220 */ /* 0x040fe20000400000 */
[----:B------:R-:W-:Y:S01]  /*64f0*/  HADD2.F32 R140, -RZ, R139.H1_H1 ;  /* 0x3000008bff8c7230 */ /* 0x000fe20000004100 */
[----:B------:R-:W-:Y:S01]  /*6500*/  F2FP.SATFINITE.E4M3.F32.PACK_AB_MERGE_C R198, R25, R24, R198 ;  /* 0x0000001819c6723e */ /* 0x000fe200048070c6 */
[C---:B------:R-:W-:Y:S01]  /*6510*/  FMUL R35, R78.reuse, R35 ;  /* 0x000000234e237220 */ /* 0x040fe20000400000 */
[--C-:B------:R-:W-:Y:S02]  /*6520*/  HADD2.F32 R115, -RZ, R117.reuse.H0_H0 ;  /* 0x20000075ff737230 */ /* 0x100fe40000004100 */
[C---:B------:R-:W-:Y:S01]  /*6530*/  FFMA R30, R81.reuse, R111, R30 ;  /* 0x0000006f511e7223 */ /* 0x040fe2000000001e */
[----:B------:R-:W-:Y:S02]  /*6540*/  HADD2.F32 R118, -RZ, R117.H1_H1 ;  /* 0x30000075ff767230 */ /* 0x000fe40000004100 */
[C---:B------:R-:W-:Y:S01]  /*6550*/  FFMA R35, R81.reuse, R114, R35 ;  /* 0x0000007251237223 */ /* 0x040fe20000000023 */
[C---:B------:R-:W-:Y:S01]  /*6560*/  FFMA R32, R81.reuse, R113, R32 ;  /* 0x0000007151207223 */ /* 0x040fe20000000020 */
[----:B------:R-:W-:Y:S01]  /*6570*/  F2FP.F16.E4M3.UNPACK_B R141, R162.H1 ;  /* 0x000000a2ff8d723e */ /* 0x000fe200030006ff */
[----:B------:R-:W-:Y:S01]  /*6580*/  FFMA R33, R81, R116, R33 ;  /* 0x0000007451217223 */ /* 0x000fe20000000021 */
[----:B------:R-:W-:Y:S01]  /*6590*/  HADD2.F32 R117, -RZ, R119.H0_H0 ;  /* 0x20000077ff757230 */ /* 0x000fe20000004100 */
        /* <DEDUP_REMOVED lines=9> */
[----:B------:R1:W-:Y:S01]  /*6630*/  STS.128 [R204+0x4010], R196 ;  /* 0x004010c4cc007388 */ /* 0x0003e20000000c00 */
[----:B------:R-:W-:Y:S01]  /*6640*/  FFMA R37, R81, R120, R37 ;  /* 0x0000007851257223 */ /* 0x000fe20000000025 */
[----:B------:R-:W-:Y:S01]  /*6650*/  F2FP.SATFINITE.E4M3.F32.PACK_AB_MERGE_C R200, R39, R34, RZ ;  /* 0x0000002227c8723e */ /* 0x000fe200048070ff */
[----:B------:R-:W-:Y:S02]  /*6660*/  HADD2.F32 R122, -RZ, R121.H1_H1 ;  /* 0x30000079ff7a7230 */ /* 0x000fe40000004100 */
[C---:B------:R-:W-:Y:S01]  /*6670*/  FMUL R38, R78.reuse, R42 ;  /* 0x0000002a4e267220 */ /* 0x040fe20000400000 */
[----:B------:R-:W-:Y:S01]  /*6680*/  HADD2.F32 R121, -RZ, R123.H0_H0 ;  /* 0x2000007bff797230 */ /* 0x000fe20000004100 */
[----:B------:R-:W-:Y:S01]  /*6690*/  F2FP.SATFINITE.E4M3.F32.PACK_AB_MERGE_C R200, R33, R32, R200 ;  /* 0x0000002021c8723e */ /* 0x000fe200048070c8 */
[----:B------:R-:W-:Y:S02]  /*66a0*/  HADD2.F32 R144, -RZ, R143.H1_H1 ;  /* 0x3000008fff907230 */ /* 0x000fe40000004100 */
[C---:B------:R-:W-:Y:S01]  /*66b0*/  FFMA R38, R81.reuse, R119, R38 ;  /* 0x0000007751267223 */ /* 0x040fe20000000026 */
[C---:B------:R-:W-:Y:S01]  /*66c0*/  FMUL R43, R78.reuse, R43 ;  /* 0x0000002b4e2b7220 */ /* 0x040fe20000400000 */
[--C-:B------:R-:W-:Y:S02]  /*66d0*/  HADD2.F32 R123, -RZ, R125.reuse.H0_H0 ;  /* 0x2000007dff7b7230 */ /* 0x100fe40000004100 */
[C---:B------:R-:W-:Y:S01]  /*66e0*/  FMUL R42, R78.reuse, R46 ;  /* 0x0000002e4e2a7220 */ /* 0x040fe20000400000 */
[----:B------:R-:W-:Y:S02]  /*66f0*/  HADD2.F32 R126, -RZ, R125.H1_H1 ;  /* 0x3000007dff7e7230 */ /* 0x000fe40000004100 */
[C---:B------:R-:W-:Y:S01]  /*6700*/  FFMA R43, R81.reuse, R122, R43 ;  /* 0x0000007a512b7223 */ /* 0x040fe2000000002b */
[----:B------:R-:W-:Y:S01]  /*6710*/  F2FP.F16.E4M3.UNPACK_B R145, R163.H1 ;  /* 0x000000a3ff91723e */ /* 0x000fe200030006ff */
[C---:B------:R-:W-:Y:S01]  /*6720*/  FFMA R40, R81.reuse, R121, R40 ;  /* 0x0000007951287223 */ /* 0x040fe20000000028 */
[----:B------:R-:W-:Y:S01]  /*6730*/  FFMA R41, R81, R124, R41 ;  /* 0x0000007c51297223 */ /* 0x000fe20000000029 */
[----:B------:R-:W-:Y:S01]  /*6740*/  ISETP.NE.AND P0, PT, R193, RZ, PT ;  /* 0x000000ffc100720c */ /* 0x000fe20003f05270 */
[----:B------:R-:W-:Y:S01]  /*6750*/  HADD2.F32 R125, -RZ, R127.H0_H0 ;  /* 0x2000007fff7d7230 */ /* 0x000fe20000004100 */
[----:B------:R-:W-:Y:S01]  /*6760*/  F2FP.SATFINITE.E4M3.F32.PACK_AB_MERGE_C R201, R43, R38, RZ ;  /* 0x000000262bc9723e */ /* 0x000fe200048070ff */
[----:B------:R-:W-:Y:S01]  /*6770*/  FFMA R42, R81, R123, R42 ;  /* 0x0000007b512a7223 */ /* 0x000fe2000000002a */
[C---:B------:R-:W-:Y:S01]  /*6780*/  FMUL R47, R78.reuse, R47 ;  /* 0x0000002f4e2f7220 */ /* 0x040fe20000400000 */
[--C-:B------:R-:W-:Y:S01]  /*6790*/  HADD2.F32 R127, -RZ, R129.reuse.H0_H0 ;  /* 0x20000081ff7f7230 */ /* 0x100fe20000004100 */
[----:B------:R-:W-:Y:S01]  /*67a0*/  F2FP.SATFINITE.E4M3.F32.PACK_AB_MERGE_C R201, R37, R36, R201 ;  /* 0x0000002425c9723e */ /* 0x000fe200048070c9 */
[----:B------:R-:W-:Y:S02]  /*67b0*/  HADD2.F32 R130, -RZ, R129.H1_H1 ;  /* 0x30000081ff827230 */ /* 0x000fe40000004100 */
[C---:B------:R-:W-:Y:S01]  /*67c0*/  FFMA R47, R81.reuse, R126, R47 ;  /* 0x0000007e512f7223 */ /* 0x040fe2000000002f */
[C---:B------:R-:W-:Y:S01]  /*67d0*/  FFMA R44, R81.reuse, R125, R44 ;  /* 0x0000007d512c7223 */ /* 0x040fe2000000002c */
[C---:B------:R-:W-:Y:S01]  /*67e0*/  FFMA R45, R81.reuse, R128, R45 ;  /* 0x00000080512d7223 */ /* 0x040fe2000000002d */
[----:B------:R-:W-:Y:S02]  /*67f0*/  HADD2.F32 R129, -RZ, R131.H0_H0 ;  /* 0x20000083ff817230 */ /* 0x000fe40000004100 */
[C---:B------:R-:W-:Y:S01]  /*6800*/  FMUL R46, R78.reuse, R50 ;  /* 0x000000324e2e7220 */ /* 0x040fe20000400000 */
[C---:B------:R-:W-:Y:S01]  /*6810*/  FMUL R51, R78.reuse, R51 ;  /* 0x000000334e337220 */ /* 0x040fe20000400000 */
[--C-:B------:R-:W-:Y:S02]  /*6820*/  HADD2.F32 R131, -RZ, R133.reuse.H0_H0 ;  /* 0x20000085ff837230 */ /* 0x100fe40000004100 */
[C---:B------:R-:W-:Y:S01]  /*6830*/  FMUL R50, R78.reuse, R54 ;  /* 0x000000364e327220 */ /* 0x040fe20000400000 */
[C---:B------:R-:W-:Y:S01]  /*6840*/  FFMA R46, R81.reuse, R127, R46 ;  /* 0x0000007f512e7223 */ /* 0x040fe2000000002e */
[----:B------:R-:W-:Y:S02]  /*6850*/  HADD2.F32 R134, -RZ, R133.H1_H1 ;  /* 0x30000085ff867230 */ /* 0x000fe40000004100 */
[C---:B------:R-:W-:Y:S01]  /*6860*/  FFMA R51, R81.reuse, R130, R51 ;  /* 0x0000008251337223 */ /* 0x040fe20000000033 */
[----:B------:R-:W-:Y:S02]  /*6870*/  HADD2.F32 R133, -RZ, R135.H0_H0 ;  /* 0x20000087ff857230 */ /* 0x000fe40000004100 */
[C---:B------:R-:W-:Y:S01]  /*6880*/  FMUL R55, R78.reuse, R55 ;  /* 0x000000374e377220 */ /* 0x040fe20000400000 */
[C---:B------:R-:W-:Y:S01]  /*6890*/  FFMA R48, R81.reuse, R129, R48 ;  /* 0x0000008151307223 */ /* 0x040fe20000000030 */
[C---:B------:R-:W-:Y:S01]  /*68a0*/  FFMA R49, R81.reuse, R132, R49 ;  /* 0x0000008451317223 */ /* 0x040fe20000000031 */
[--C-:B------:R-:W-:Y:S02]  /*68b0*/  HADD2.F32 R135, -RZ, R137.reuse.H0_H0 ;  /* 0x20000089ff877230 */ /* 0x100fe40000004100 */
[C---:B------:R-:W-:Y:S01]  /*68c0*/  FFMA R50, R81.reuse, R131, R50 ;  /* 0x0000008351327223 */ /* 0x040fe20000000032 */
[----:B------:R-:W-:Y:S02]  /*68d0*/  HADD2.F32 R138, -RZ, R137.H1_H1 ;  /* 0x30000089ff8a7230 */ /* 0x000fe40000004100 */
[C---:B------:R-:W-:Y:S01]  /*68e0*/  FMUL R54, R78.reuse, R58 ;  /* 0x0000003a4e367220 */ /* 0x040fe20000400000 */
[----:B------:R-:W-:Y:S02]  /*68f0*/  HADD2.F32 R137, -RZ, R139.H0_H0 ;  /* 0x2000008bff897230 */ /* 0x000fe40000004100 */
[C---:B------:R-:W-:Y:S01]  /*6900*/  FFMA R55, R81.reuse, R134, R55 ;  /* 0x0000008651377223 */ /* 0x040fe20000000037 */
        /* <DEDUP_REMOVED lines=16> */
[----:B------:R-:W-:Y:S01]  /*6a10*/  FFMA R63, R81, R142, R63 ;  /* 0x0000008e513f7223 */ /* 0x000fe2000000003f */
[----:B------:R-:W-:Y:S01]  /*6a20*/  FMUL R67, R78, R67 ;  /* 0x000000434e437220 */ /* 0x000fe20000400000 */
[----:B------:R-:W-:Y:S01]  /*6a30*/  F2FP.SATFINITE.E4M3.F32.PACK_AB_MERGE_C R202, R47, R42, RZ ;  /* 0x0000002a2fca723e */ /* 0x000fe200048070ff */
[----:B------:R-:W-:Y:S01]  /*6a40*/  FFMA R60, R81, R141, R60 ;  /* 0x0000008d513c7223 */ /* 0x000fe2000000003c */
[----:B------:R-:W-:Y:S01]  /*6a50*/  F2FP.SATFINITE.E4M3.F32.PACK_AB_MERGE_C R203, R51, R46, RZ ;  /* 0x0000002e33cb723e */ /* 0x000fe200048070ff */
[C---:B------:R-:W-:Y:S01]  /*6a60*/  FFMA R61, R81.reuse, R144, R61 ;  /* 0x00000090513d7223 */ /* 0x040fe2000000003d */
[C---:B------:R-:W-:Y:S01]  /*6a70*/  FFMA R62, R81.reuse, R143, R62 ;  /* 0x0000008f513e7223 */ /* 0x040fe2000000003e */
[----:B------:R-:W-:Y:S01]  /*6a80*/  FFMA R67, R81, R146, R67 ;  /* 0x0000009251437223 */ /* 0x000fe20000000043 */
[----:B------:R-:W-:Y:S02]  /*6a90*/  F2FP.SATFINITE.E4M3.F32.PACK_AB_MERGE_C R202, R41, R40, R202 ;  /* 0x0000002829ca723e */ /* 0x000fe400048070ca */
[----:B------:R-:W-:Y:S02]  /*6aa0*/  F2FP.SATFINITE.E4M3.F32.PACK_AB_MERGE_C R203, R45, R44, R203 ;  /* 0x0000002c2dcb723e */ /* 0x000fe400048070cb */
[----:B------:R-:W-:Y:S02]  /*6ab0*/  F2FP.SATFINITE.E4M3.F32.PACK_AB_MERGE_C R212, R55, R50, RZ ;  /* 0x0000003237d4723e */ /* 0x000fe400048070ff */
[----:B------:R-:W-:Y:S01]  /*6ac0*/  F2FP.SATFINITE.E4M3.F32.PACK_AB_MERGE_C R213, R59, R54, RZ ;  /* 0x000000363bd5723e */ /* 0x000fe200048070ff */
[----:B------:R1:W-:Y:S01]  /*6ad0*/  STS.128 [R206+0x4020], R200 ;  /* 0x004020c8ce007388 */ /* 0x0003e20000000c00 */
[----:B------:R-:W-:Y:S02]  /*6ae0*/  F2FP.SATFINITE.E4M3.F32.PACK_AB_MERGE_C R214, R63, R58, RZ ;  /* 0x0000003a3fd6723e */ /* 0x000fe400048070ff */
[----:B------:R-:W-:Y:S02]  /*6af0*/  F2FP.SATFINITE.E4M3.F32.PACK_AB_MERGE_C R215, R67, R62, RZ ;  /* 0x0000003e43d7723e */ /* 0x000fe400048070ff */
[----:B------:R-:W-:Y:S02]  /*6b00*/  F2FP.SATFINITE.E4M3.F32.PACK_AB_MERGE_C R212, R49, R48, R212 ;  /* 0x0000003031d4723e */ /* 0x000fe400048070d4 */
[----:B------:R-:W-:Y:S02]  /*6b10*/  F2FP.SATFINITE.E4M3.F32.PACK_AB_MERGE_C R213, R53, R52, R213 ;  /* 0x0000003435d5723e */ /* 0x000fe400048070d5 */
[----:B------:R-:W-:Y:S02]  /*6b20*/  F2FP.SATFINITE.E4M3.F32.PACK_AB_MERGE_C R214, R57, R56, R214 ;  /* 0x0000003839d6723e */ /* 0x000fe400048070d6 */
[----:B------:R-:W-:Y:S02]  /*6b30*/  F2FP.SATFINITE.E4M3.F32.PACK_AB_MERGE_C R215, R61, R60, R215 ;  /* 0x0000003c3dd7723e */ /* 0x000fe400048070d7 */
[----:B------:R-:W-:Y:S02]  /*6b40*/  LEA R210, R181, UR49, 0x3 ;  /* 0x00000031b5d27c11 */ /* 0x000fe4000f8e18ff */
[----:B------:R-:W-:Y:S01]  /*6b50*/  @P6 SHF.L.U32 R221, R180, 0x1f, RZ ;  /* 0x0000001fb4dd6819 */ /* 0x000fe200000006ff */
[----:B------:R1:W-:Y:S01]  /*6b60*/  STS.128 [R205+0x4010], R212 ;  /* 0x004010d4cd007388 */ /* 0x0003e20000000c00 */
[----:B------:R-:W-:Y:S01]  /*6b70*/  @!PT LDS RZ, [RZ] ;  /* 0x00000000fffff984 */ /* 0x000fe20000000800 */
[----:B------:R-:W-:Y:S01]  /*6b80*/  @!PT LDS RZ, [RZ] ;  /* 0x00000000fffff984 */ /* 0x000fe20000000800 */
[----:B------:R-:W-:Y:S01]  /*6b90*/  @!PT LDS RZ, [RZ] ;  /* 0x00000000fffff984 */ /* 0x000fe20000000800 */
[----:B------:R-:W-:Y:S01]  /*6ba0*/  @!PT LDS RZ, [RZ] ;  /* 0x00000000fffff984 */ /* 0x000fe20000000800 */
[----:B------:R2:W-:Y:S07]  /*6bb0*/  MEMBAR.ALL.CTA ;  /* 0x0000000000007992 */ /* 0x0005ee0000008000 */
[----:B--2---:R-:W2:Y:S02]  /*6bc0*/  FENCE.VIEW.ASYNC.S ;  /* 0x00000000000073c6 */ /* 0x004ea40000000000 */
[----:B--2---:R-:W-:Y:S06]  /*6bd0*/  BAR.SYNC.DEFER_BLOCKING 0x1, 0x80 ;  /* 0x0042000000007b1d */ /* 0x004fec0000010000 */
[----:B------:R-:W-:Y:S05]  /*6be0*/  @P0 BRA `(.L_x_98) ;  /* 0x0000000000280947 */ /* 0x000fea0003800000 */
[----:B------:R-:W-:Y:S02]  /*6bf0*/  UIADD3 UR4, UPT, UPT, UR49, 0x4200, URZ ;  /* 0x0000420031047890 */ /* 0x000fe4000fffe0ff */
[----:B------:R-:W-:Y:S01]  /*6c00*/  UIADD3 UR6, UP0, UPT, UR52, 0x680, URZ ;  /* 0x0000068034067890 */ /* 0x000fe2000ff1e0ff */
[----:B------:R-:W-:Y:S03]  /*6c10*/  UMOV UR43, UR36 ;  /* 0x00000024002b7c82 */ /* 0x000fe60008000000 */
[----:B------:R-:W-:Y:S01]  /*6c20*/  MOV R192, UR4 ;  /* 0x0000000400c07c02 */ /* 0x000fe20008000f00 */
[----:B------:R-:W-:Y:S03]  /*6c30*/  UIADD3.X UR7, UPT, UPT, URZ, UR53, URZ, UP0, !UPT ;  /* 0x00000035ff077290 */ /* 0x000fe600087fe4ff */
[----:B------:R-:W-:Y:S11]  /*6c40*/  R2UR UR40, R192 ;  /* 0x00000000c02872ca */ /* 0x000ff600000e0000 */
[----:B------:R-:W-:Y:S02]  /*6c50*/  @!UPT UIADD3 URZ, UPT, UPT, URZ, URZ, URZ ;  /* 0x000000fffffff290 */ /* 0x000fe4000fffe0ff */
[----:B------:R2:W-:Y:S01]  /*6c60*/  UTMASTG.3D [UR40], [UR6] ;  /* 0x00000028060073b5 */ /* 0x0005e20008010000 */
[----:B------:R0:W-:Y:S01]  /*6c70*/  UTMACMDFLUSH ;  /* 0x00000000000079b7 */ /* 0x0001e20000000000 */
[----:B--2---:R-:W-:Y:S04]  /*6c80*/  DEPBAR.LE SB0, 0x1 ;  /* 0x000080400000791a */ /* 0x004fe80000000000 */
.L_x_98:
[----:B------:R-:W-:Y:S05]  /*6c90*/  BSYNC.RECONVERGENT B0 ;  /* 0x0000000000007941 */ /* 0x000fea0003800200 */
.L_x_97:
[----:B------:R-:W-:Y:S06]  /*6ca0*/  BAR.SYNC.DEFER_BLOCKING 0x1, 0x80 ;  /* 0x0042000000007b1d */ /* 0x000fec0000010000 */
[----:B------:R-:W2:Y:S01]  /*6cb0*/  @P6 SYNCS.PHASECHK.TRANS64.TRYWAIT P0, [R210+URZ+0x60], R221 ;  /* 0x000060ddd20065a7 */ /* 0x000ea200080011ff */
[----:B------:R-:W-:Y:S01]  /*6cc0*/  BSSY B1, `(.L_x_99) ;  /* 0x0000023000017945 */ /* 0x000fe20003800000 */
[----:B--2---:R-:W-:Y:S03]  /*6cd0*/  @P6 SEL R208, RZ, 0x1, !P0 ;  /* 0x00000001ffd06807 */ /* 0x004fe60004000000 */
[----:B------:R-:W-:Y:S05]  /*6ce0*/  @!P6 BRA `(.L_x_100) ;  /* 0x000000000080e947 */ /* 0x000fea0003800000 */
[----:B------:R-:W-:Y:S01]  /*6cf0*/  ISETP.NE.AND P1, PT, R209, RZ, PT ;  /* 0x000000ffd100720c */ /* 0x000fe20003f25270 */
[----:B------:R-:W-:Y:S01]  /*6d00*/  BSSY B0, `(.L_x_101) ;  /* 0x000000a000007945 */ /* 0x000fe20003800000 */
[----:B------:R-:W-:Y:S11]  /*6d10*/  ISETP.NE.AND P0, PT, R208, RZ, PT ;  /* 0x000000ffd000720c */ /* 0x000ff60003f05270 */
[----:B------:R-:W-:Y:S04]  /*6d20*/  @P1 IMAD R0, R181, 0x2000, R190 ;  /* 0x00002000b5001824 */ /* 0x000fe800078e02be */
[C---:B------:R-:W-:Y:S01]  /*6d30*/  @P1 IMAD.IADD R2, R0.reuse, 0x1, R211 ;  /* 0x0000000100021824 */ /* 0x040fe200078e02d3 */
[----:B------:R-:W-:Y:S03]  /*6d40*/  @P1 IADD3 R219, PT, PT, R0, R219, RZ ;  /* 0x000000db00db1210 */ /* 0x000fe60007ffe0ff */
[----:B------:R-:W-:Y:S01]  /*6d50*/  @P1 IMAD.IADD R217, R217, 0x1, R2 ;  /* 0x00000001d9d91824 */ /* 0x000fe200078e0202 */
[----:B------:R-:W-:Y:S06]  /*6d60*/  @P0 BRA `(.L_x_102) ;  /* 0x00000000000c0947 */ /* 0x000fec0003800000 */
[----:B------:R-:W-:Y:S04]  /*6d70*/  SHF.L.U32 R3, R180, 0x1f, RZ ;  /* 0x0000001fb4037819 */ /* 0x000fe800000006ff */
[----:B------:R-:W2:Y:S02]  /*6d80*/  SYNCS.PHASECHK.TRANS64.TRYWAIT P0, [R210+URZ+0x60], R3 ;  /* 0x00006003d20075a7 */ /* 0x000ea400080011ff */
[----:B--2---:R-:W-:Y:S05]  /*6d90*/  @!P0 BRA `(.L_x_103) ;  /* 0x0000001c00e88947 */ /* 0x004fea0003800000 */
.L_x_102:
[----:B------:R-:W-:Y:S05]  /*6da0*/  BSYNC B0 ;  /* 0x0000000000007941 */ /* 0x000fea0003800000 */
.L_x_101:
[----:B------:R-:W-:Y:S01]  /*6db0*/  ISETP.NE.AND P0, PT, R209, RZ, PT ;  /* 0x000000ffd100720c */ /* 0x000fe20003f05270 */
[----:B--2---:R-:W-:Y:S02]  /*6dc0*/  VIADD R210, R210, 0x70 ;  /* 0x00000070d2d27836 */ /* 0x004fe40000000000 */
[----:B------:R-:W-:Y:S02]  /*6dd0*/  IMAD.U32 R3, RZ, RZ, UR37 ;  /* 0x00000025ff037e24 */ /* 0x000fe4000f8e00ff */
[----:B------:R-:W-:Y:S03]  /*6de0*/  VIADD R181, R181, 0x1 ;  /* 0x00000001b5b57836 */ /* 0x000fe60000000000 */
[----:B------:R-:W-:Y:S05]  /*6df0*/  PRMT R3, R3, 0x654, R210 ;  /* 0x0000065403037816 */ /* 0x000fea00000000d2 */
[----:B------:R2:W3:Y:S04]  /*6e00*/  @P0 LDS.128 R148, [R0] ;  /* 0x0000000000940984 */ /* 0x0004e80000000c00 */
[----:B------:R2:W4:Y:S04]  /*6e10*/  @P0 LDS.128 R152, [R2+0x10] ;  /* 0x0000100002980984 */ /* 0x0005280000000c00 */
        /* <DEDUP_REMOVED lines=9> */
[----:B------:R-:W-:Y:S01]  /*6eb0*/  SEL R181, R181, RZ, P0 ;  /* 0x000000ffb5b57207 */ /* 0x000fe20000000000 */
[----:B-----5:R5:W-:Y:S02]  /*6ec0*/  SYNCS.ARRIVE.TRANS64.RED.A1T0 RZ, [R3+URZ], RZ ;  /* 0x000000ff03ff79a7 */ /* 0x020be400081004ff */
[----:B-----5:R-:W-:Y:S04]  /*6ed0*/  SEL R3, RZ, 0x1, P0 ;  /* 0x00000001ff037807 */ /* 0x020fe80000000000 */
[----:B--234-:R-:W-:Y:S02]  /*6ee0*/  LOP3.LUT R180, R180, R3, RZ, 0x3c, !PT ;  /* 0x00000003b4b47212 */ /* 0x01cfe400078e3cff */
.L_x_100:
[----:B------:R-:W-:Y:S05]  /*6ef0*/  BSYNC B1 ;  /* 0x0000000000017941 */ /* 0x000fea0003800000 */
.L_x_99:
[----:B------:R-:W-:Y:S05]  /*6f00*/  VIADD R0, R80, 0x40 ;  /* 0x0000004050007836 */ /* 0x000fea0000000000 */
[----:B------:R-:W-:Y:S04]  /*6f10*/  SHF.R.U32.HI R0, RZ, 0x15, R0 ;  /* 0x00000015ff007819 */ /* 0x000fe80000011600 */
[----:B------:R-:W-:Y:S11]  /*6f20*/  LOP3.LUT P0, RZ, R0, 0x3, R173, 0x48, !PT ;  /* 0x0000000300ff7812 */ /* 0x000ff600078048ad */
[----:B------:R-:W-:Y:S02]  /*6f30*/  @!UPT UIADD3 URZ, UPT, UPT, URZ, URZ, URZ ;  /* 0x000000fffffff290 */ /* 0x000fe4000fffe0ff */
[----:B------:R-:W-:Y:S05]  /*6f40*/  @!P0 BRA `(.L_x_104) ;  /* 0x0000000000408947 */ /* 0x000fea0003800000 */
[----:B------:R-:W2:Y:S01]  /*6f50*/  LDCU.64 UR8, c[0x4][0x70] ;  /* 0x01000e00ff0877ac */ /* 0x000ea20008000a00 */
[----:B------:R-:W-:Y:S01]  /*6f60*/  MOV R3, 0x0 ;  /* 0x0000000000037802 */ /* 0x000fe20000000f00 */
[----:B------:R-:W-:Y:S02]  /*6f70*/  HFMA2 R12, -RZ, RZ, 0, 5.9604644775390625e-08 ;  /* 0x00000001ff0c7431 */ /* 0x000fe400000001ff */
[----:B------:R-:W-:Y:S02]  /*6f80*/  IMAD.MOV.U32 R8, RZ, RZ, 0x192 ;  /* 0x00000192ff087424 */ /* 0x000fe400078e00ff */
[----:B------:R-:W-:Y:S01]  /*6f90*/  IMAD.MOV.U32 R13, RZ, RZ, RZ ;  /* 0x000000ffff0d7224 */ /* 0x000fe200078e00ff */
[----:B------:R-:W3:Y:S01]  /*6fa0*/  LDCU.64 UR6, c[0x4][0x78] ;  /* 0x01000f00ff0677ac */ /* 0x000ee20008000a00 */
[----:B------:R-:W4:Y:S01]  /*6fb0*/  LDC.64 R2, c[0x4][R3] ;  /* 0x0100000003027b82 */ /* 0x000f220000000a00 */
[----:B------:R-:W5:Y:S01]  /*6fc0*/  LDCU.64 UR4, c[0x4][0x10] ;  /* 0x01000200ff0477ac */ /* 0x000f620008000a00 */
[----:B--2---:R-:W-:Y:S01]  /*6fd0*/  MOV R5, UR9 ;  /* 0x0000000900057c02 */ /* 0x004fe20008000f00 */
[----:B------:R-:W-:Y:S01]  /*6fe0*/  IMAD.U32 R4, RZ, RZ, UR8 ;  /* 0x00000008ff047e24 */ /* 0x000fe2000f8e00ff */
[----:B---3--:R-:W-:Y:S01]  /*6ff0*/  MOV R7, UR7 ;  /* 0x0000000700077c02 */ /* 0x008fe20008000f00 */
[----:B------:R-:W-:Y:S01]  /*7000*/  IMAD.U32 R6, RZ, RZ, UR6 ;  /* 0x00000006ff067e24 */ /* 0x000fe2000f8e00ff */
[----:B-----5:R-:W-:Y:S01]  /*7010*/  MOV R11, UR5 ;  /* 0x00000005000b7c02 */ /* 0x020fe20008000f00 */
[----:B------:R-:W-:Y:S02]  /*7020*/  IMAD.U32 R10, RZ, RZ, UR4 ;  /* 0x00000004ff0a7e24 */ /* 0x000fe4000f8e00ff */
[----:B------:R-:W-:Y:S07]  /*7030*/  LEPC R20, `(.L_x_104) ;  /* 0x000000001014794e */ /* 0x000fee0000000000 */
[----:B-1--4-:R-:W-:Y:S05]  /*7040*/  CALL.ABS.NOINC R2 ;  /* 0x0000000002007343 */ /* 0x012fea0003c00000 */
.L_x_104:
[----:B------:R-:W-:Y:S01]  /*7050*/  ISETP.NE.AND P0, PT, R193, RZ, PT ;  /* 0x000000ffc100720c */ /* 0x000fe20003f05270 */
[----:B------:R-:W-:Y:S05]  /*7060*/  WARPSYNC.ALL ;  /* 0x0000000000007948 */ /* 0x000fea0003800000 */
[----:B------:R-:W-:Y:S01]  /*7070*/  R2UR UR4, R80 ;  /* 0x00000000500472ca */ /* 0x000fe200000e0000 */
[----:B------:R-:W-:Y:S01]  /*7080*/  BSSY.RECONVERGENT B0, `(.L_x_105) ;  /* 0x000011d000007945 */ /* 0x000fe20003800200 */
[----:B------:R-:W-:Y:S02]  /*7090*/  F2FP.F16.E4M3.UNPACK_B R11, R149 ;  /* 0x00000095ff0b723e */ /* 0x000fe400020006ff */
[----:B------:R-:W-:Y:S02]  /*70a0*/  F2FP.F16.E4M3.UNPACK_B R10, R150 ;  /* 0x00000096ff0a723e */ /* 0x000fe400020006ff */
[----:B------:R-:W-:Y:S01]  /*70b0*/  F2FP.F16.E4M3.UNPACK_B R9, R151 ;  /* 0x00000097ff09723e */ /* 0x000fe200020006ff */
[--C-:B------:R-:W-:Y:S01]  /*70c0*/  HADD2.F32 R83, -RZ, R11.reuse.H0_H0 ;  /* 0x2000000bff537230 */ /* 0x100fe20000004100 */
[----:B------:R-:W-:Y:S01]  /*70d0*/  F2FP.F16.E4M3.UNPACK_B R8, R152 ;  /* 0x00000098ff08723e */ /* 0x000fe200020006ff */
[----:B------:R-:W-:Y:S01]  /*70e0*/  HADD2.F32 R84, -RZ, R11.H1_H1 ;  /* 0x3000000bff547230 */ /* 0x000fe20000004100 */
[----:B------:R-:W-:Y:S01]  /*70f0*/  F2FP.F16.E4M3.UNPACK_B R7, R153 ;  /* 0x00000099ff07723e */ /* 0x000fe200020006ff */
[--C-:B------:R-:W-:Y:S01]  /*7100*/  HADD2.F32 R87, -RZ, R10.reuse.H0_H0 ;  /* 0x2000000aff577230 */ /* 0x100fe20000004100 */
[----:B------:R-:W-:Y:S01]  /*7110*/  F2FP.F16.E4M3.UNPACK_B R6, R154 ;  /* 0x0000009aff06723e */ /* 0x000fe200020006ff */
[----:B------:R-:W-:Y:S01]  /*7120*/  HADD2.F32 R88, -RZ, R10.H1_H1 ;  /* 0x3000000aff587230 */ /* 0x000fe20000004100 */
[----:B------:R-:W-:Y:S01]  /*7130*/  F2FP.F16.E4M3.UNPACK_B R5, R155 ;  /* 0x0000009bff05723e */ /* 0x000fe200020006ff */
[--C-:B------:R-:W-:Y:S01]  /*7140*/  HADD2.F32 R91, -RZ, R9.reuse.H0_H0 ;  /* 0x20000009ff5b7230 */ /* 0x100fe20000004100 */
[----:B-1----:R-:W-:Y:S01]  /*7150*/  F2FP.F16.E4M3.UNPACK_B R4, R156 ;  /* 0x0000009cff04723e */ /* 0x002fe200020006ff */
[----:B------:R-:W-:Y:S01]  /*7160*/  HADD2.F32 R92, -RZ, R9.H1_H1 ;  /* 0x30000009ff5c7230 */ /* 0x000fe20000004100 */
[-C--:B------:R-:W-:Y:S01]  /*7170*/  F2FP.F16.E4M3.UNPACK_B R2, R148.reuse ;  /* 0x00000094ff02723e */ /* 0x080fe200020006ff */
[--C-:B------:R-:W-:Y:S01]  /*7180*/  HADD2.F32 R95, -RZ, R8.reuse.H0_H0 ;  /* 0x20000008ff5f7230 */ /* 0x100fe20000004100 */
[----:B------:R-:W-:Y:S01]  /*7190*/  F2FP.F16.E4M3.UNPACK_B R148, R148.H1 ;  /* 0x00000094ff94723e */ /* 0x000fe200030006ff */
[----:B------:R-:W-:Y:S01]  /*71a0*/  HADD2.F32 R97, -RZ, R8.H1_H1 ;  /* 0x30000008ff617230 */ /* 0x000fe20000004100 */
[----:B------:R-:W-:Y:S01]  /*71b0*/  F2FP.F16.E4M3.UNPACK_B R149, R149.H1 ;  /* 0x00000095ff95723e */ /* 0x000fe200030006ff */
[--C-:B------:R-:W-:Y:S01]  /*71c0*/  HADD2.F32 R98, -RZ, R7.reuse.H0_H0 ;  /* 0x20000007ff627230 */ /* 0x100fe20000004100 */
[----:B------:R-:W-:Y:S01]  /*71d0*/  F2FP.F16.E4M3.UNPACK_B R150, R150.H1 ;  /* 0x00000096ff96723e */ /* 0x000fe200030006ff */
[----:B------:R-:W-:Y:S01]  /*71e0*/  HADD2.F32 R101, -RZ, R7.H1_H1 ;  /* 0x30000007ff657230 */ /* 0x000fe20000004100 */
[----:B------:R-:W-:Y:S01]  /*71f0*/  F2FP.F16.E4M3.UNPACK_B R151, R151.H1 ;  /* 0x00000097ff97723e */ /* 0x000fe200030006ff */
[--C-:B------:R-:W-:Y:S01]  /*7200*/  HADD2.F32 R102, -RZ, R6.reuse.H0_H0 ;  /* 0x20000006ff667230 */ /* 0x100fe20000004100 */
[----:B------:R-:W-:Y:S01]  /*7210*/  F2FP.F16.E4M3.UNPACK_B R138, R163 ;  /* 0x000000a3ff8a723e */ /* 0x000fe200020006ff */
[----:B------:R-:W-:Y:S01]  /*7220*/  HADD2.F32 R105, -RZ, R6.H1_H1 ;  /* 0x30000006ff697230 */ /* 0x000fe20000004100 */
[----:B------:R-:W-:Y:S01]  /*7230*/  R2UR UR5, R207 ;  /* 0x00000000cf0572ca */ /* 0x000fe200000e0000 */
        /* <DEDUP_REMOVED lines=8> */
[----:B------:R-:W1:Y:S01]  /*72c0*/  LDTM.x64 R4, tmem[UR4+0x40] ;  /* 0x00004004000479ee */ /* 0x000e620008340000 */
[--C-:B------:R-:W-:Y:S01]  /*72d0*/  HADD2.F32 R0, -RZ, R2.reuse.H0_H0 ;  /* 0x20000002ff007230 */ /* 0x100fe20000004100 */
[----:B------:R-:W-:Y:S01]  /*72e0*/  NOP ;  /* 0x0000000000007918 */ /* 0x000fe20000000000 */
[----:B------:R-:W-:Y:S01]  /*72f0*/  HADD2.F32 R2, -RZ, R2.H1_H1 ;  /* 0x30000002ff027230 */ /* 0x000fe20000004100 */
[----:B------:R-:W-:Y:S01]  /*7300*/  UIADD3 UR5, UPT, UPT, UR5, 0xd0, URZ ;  /* 0x000000d005057890 */ /* 0x000fe2000fffe0ff */
[--C-:B------:R-:W-:Y:S01]  /*7310*/  HADD2.F32 R86, -RZ, R149.reuse.H1_H1 ;  /* 0x30000095ff567230 */ /* 0x100fe20000004100 */
[----:B------:R-:W-:Y:S01]  /*7320*/  F2FP.F16.E4M3.UNPACK_B R132, R161 ;  /* 0x000000a1ff84723e */ /* 0x000fe200020006ff */
[--C-:B------:R-:W-:Y:S01]  /*7330*/  HADD2.F32 R114, -RZ, R116.reuse.H0_H0 ;  /* 0x20000074ff727230 */ /* 0x100fe20000004100 */
[----:B------:R-:W-:Y:S01]  /*7340*/  UPRMT UR5, UR37, 0x654, UR5 ;  /* 0x0000065425057896 */ /* 0x000fe20008000005 */
[----:B------:R-:W-:Y:S01]  /*7350*/  HADD2.F32 R117, -RZ, R116.H1_H1 ;  /* 0x30000074ff757230 */ /* 0x000fe20000004100 */
[----:B------:R-:W-:Y:S01]  /*7360*/  F2FP.F16.E4M3.UNPACK_B R136, R162 ;  /* 0x000000a2ff88723e */ /* 0x000fe200020006ff */
[--C-:B------:R-:W-:Y:S01]  /*7370*/  HADD2.F32 R118, -RZ, R120.reuse.H0_H0 ;  /* 0x20000078ff767230 */ /* 0x100fe20000004100 */
[----:B------:R-:W-:Y:S01]  /*7380*/  F2FP.F16.E4M3.UNPACK_B R152, R152.H1 ;  /* 0x00000098ff98723e */ /* 0x000fe200030006ff */
[----:B------:R-:W-:Y:S01]  /*7390*/  HADD2.F32 R121, -RZ, R120.H1_H1 ;  /* 0x30000078ff797230 */ /* 0x000fe20000004100 */
[----:B------:R-:W-:Y:S01]  /*73a0*/  F2FP.F16.E4M3.UNPACK_B R153, R153.H1 ;  /* 0x00000099ff99723e */ /* 0x000fe200030006ff */
[--C-:B------:R-:W-:Y:S01]  /*73b0*/  HADD2.F32 R122, -RZ, R124.reuse.H0_H0 ;  /* 0x2000007cff7a7230 */ /* 0x100fe20000004100 */
[----:B------:R-:W-:Y:S01]  /*73c0*/  F2FP.F16.E4M3.UNPACK_B R154, R154.H1 ;  /* 0x0000009aff9a723e */ /* 0x000fe200030006ff */
[----:B-1----:R-:W-:Y:S01]  /*73d0*/  SYNCS.ARRIVE.TRANS64.RED.A1T0 RZ, [UR5], RZ ;  /* 0x000000ffffff79a7 */ /* 0x002fe20008100405 */
[----:B------:R-:W-:Y:S01]  /*73e0*/  HADD2.F32 R125, -RZ, R124.H1_H1 ;  /* 0x3000007cff7d7230 */ /* 0x000fe20000004100 */
[----:B------:R-:W-:Y:S01]  /*73f0*/  F2FP.F16.E4M3.UNPACK_B R155, R155.H1 ;  /* 0x0000009bff9b723e */ /* 0x000fe200030006ff */
[--C-:B------:R-:W-:Y:S01]  /*7400*/  HADD2.F32 R126, -RZ, R128.reuse.H0_H0 ;  /* 0x20000080ff7e7230 */ /* 0x100fe20000004100 */
[----:B------:R-:W-:Y:S01]  /*7410*/  F2FP.F16.E4M3.UNPACK_B R156, R156.H1 ;  /* 0x0000009cff9c723e */ /* 0x000fe200030006ff */
[----:B------:R-:W-:Y:S01]  /*7420*/  HADD2.F32 R129, -RZ, R128.H1_H1 ;  /* 0x30000080ff817230 */ /* 0x000fe20000004100 */
[----:B------:R-:W-:Y:S01]  /*7430*/  F2FP.F16.E4M3.UNPACK_B R157, R157.H1 ;  /* 0x0000009dff9d723e */ /* 0x000fe200030006ff */
[C---:B------:R-:W-:Y:S01]  /*7440*/  FMUL R4, R78.reuse, R4 ;  /* 0x000000044e047220 */ /* 0x040fe20000400000 */
[C---:B------:R-:W-:Y:S01]  /*7450*/  FMUL R5, R78.reuse, R5 ;  /* 0x000000054e057220 */ /* 0x040fe20000400000 */
[----:B------:R-:W-:Y:S02]  /*7460*/  HADD2.F32 R3, -RZ, R148.H0_H0 ;  /* 0x20000094ff037230 */ /* 0x000fe40000004100 */
        /* <DEDUP_REMOVED lines=9> */
[C---:B------:R-:W-:Y:S01]  /*7500*/  FMUL R2, R78.reuse, R21 ;  /* 0x000000154e027220 */ /* 0x040fe20000400000 */
[C---:B------:R-:W-:Y:S01]  /*7510*/  FMUL R21, R78.reuse, R28 ;  /* 0x0000001c4e157220 */ /* 0x040fe20000400000 */
[----:B------:R-:W-:Y:S02]  /*7520*/  HADD2.F32 R130, -RZ, R132.H0_H0 ;  /* 0x20000084ff827230 */ /* 0x000fe40000004100 */
[C---:B------:R-:W-:Y:S01]  /*7530*/  FMUL R6, R78.reuse, R6 ;  /* 0x000000064e067220 */ /* 0x040fe20000400000 */
[----:B------:R-:W-:Y:S02]  /*7540*/  HADD2.F32 R82, -RZ, R148.H1_H1 ;  /* 0x30000094ff527230 */ /* 0x000fe40000004100 */
[C---:B------:R-:W-:Y:S01]  /*7550*/  FMUL R7, R78.reuse, R7 ;  /* 0x000000074e077220 */ /* 0x040fe20000400000 */
[----:B------:R-:W-:Y:S02]  /*7560*/  HADD2.F32 R85, -RZ, R149.H0_H0 ;  /* 0x20000095ff557230 */ /* 0x000fe40000004100 */
[C---:B------:R-:W-:Y:S01]  /*7570*/  FFMA R6, R81.reuse, R3, R6 ;  /* 0x0000000351067223 */ /* 0x040fe20000000006 */
[----:B------:R-:W-:Y:S02]  /*7580*/  HADD2.F32 R133, -RZ, R132.H1_H1 ;  /* 0x30000084ff857230 */ /* 0x000fe40000004100 */
[C---:B------:R-:W-:Y:S01]  /*7590*/  FFMA R7, R81.reuse, R82, R7 ;  /* 0x0000005251077223 */ /* 0x040fe20000000007 */
[C---:B------:R-:W-:Y:S01]  /*75a0*/  FFMA R8, R81.reuse, R83, R8 ;  /* 0x0000005351087223 */ /* 0x040fe20000000008 */
[C---:B------:R-:W-:Y:S01]  /*75b0*/  FFMA R9, R81.reuse, R84, R9 ;  /* 0x0000005451097223 */ /* 0x040fe20000000009 */
[--C-:B------:R-:W-:Y:S02]  /*75c0*/  HADD2.F32 R82, -RZ, R138.reuse.H0_H0 ;  /* 0x2000008aff527230 */ /* 0x100fe40000004100 */
[C---:B------:R-:W-:Y:S01]  /*75d0*/  FMUL R10, R78.reuse, R10 ;  /* 0x0000000a4e0a7220 */ /* 0x040fe20000400000 */
[----:B------:R-:W-:Y:S02]  /*75e0*/  HADD2.F32 R83, -RZ, R138.H1_H1 ;  /* 0x3000008aff537230 */ /* 0x000fe40000004100 */
[C---:B------:R-:W-:Y:S01]  /*75f0*/  FMUL R11, R78.reuse, R11 ;  /* 0x0000000b4e0b7220 */ /* 0x040fe20000400000 */
[----:B------:R-:W-:Y:S02]  /*7600*/  HADD2.F32 R89, -RZ, R150.H0_H0 ;  /* 0x20000096ff597230 */ /* 0x000fe40000004100 */
[C---:B------:R-:W-:Y:S01]  /*7610*/  FFMA R10, R81.reuse, R85, R10 ;  /* 0x00000055510a7223 */ /* 0x040fe2000000000a */
[--C-:B------:R-:W-:Y:S02]  /*7620*/  HADD2.F32 R134, -RZ, R136.reuse.H0_H0 ;  /* 0x20000088ff867230 */ /* 0x100fe40000004100 */
[C---:B------:R-:W-:Y:S01]  /*7630*/  FFMA R11, R81.reuse, R86, R11 ;  /* 0x00000056510b7223 */ /* 0x040fe2000000000b */
[C---:B------:R-:W-:Y:S01]  /*7640*/  FFMA R12, R81.reuse, R87, R12 ;  /* 0x00000057510c7223 */ /* 0x040fe2000000000c */
[----:B------:R-:W-:Y:S01]  /*7650*/  FFMA R13, R81, R88, R13 ;  /* 0x00000058510d7223 */ /* 0x000fe2000000000d */
[----:B------:R-:W-:Y:S01]  /*7660*/  F2FP.SATFINITE.E4M3.F32.PACK_AB_MERGE_C R86, R7, R6, RZ ;  /* 0x000000060756723e */ /* 0x000fe200048070ff */
[C---:B------:R-:W-:Y:S01]  /*7670*/  FMUL R7, R78.reuse, R24 ;  /* 0x000000184e077220 */ /* 0x040fe20000400000 */
[----:B------:R-:W-:Y:S01]  /*7680*/  F2FP.SATFINITE.E4M3.F32.PACK_AB_MERGE_C R138, R11, R10, RZ ;  /* 0x0000000a0b8a723e */ /* 0x000fe200048070ff */
[C---:B------:R-:W-:Y:S01]  /*7690*/  FMUL R10, R78.reuse, R25 ;  /* 0x000000194e0a7220 */ /* 0x040fe20000400000 */
[C---:B------:R-:W-:Y:S01]  /*76a0*/  FMUL R25, R78.reuse, R32 ;  /* 0x000000204e197220 */ /* 0x040fe20000400000 */
[----:B------:R-:W-:Y:S02]  /*76b0*/  HADD2.F32 R137, -RZ, R136.H1_H1 ;  /* 0x30000088ff897230 */ /* 0x000fe40000004100 */
[C---:B------:R-:W-:Y:S01]  /*76c0*/  FMUL R14, R78.reuse, R14 ;  /* 0x0000000e4e0e7220 */ /* 0x040fe20000400000 */
[----:B------:R-:W-:Y:S02]  /*76d0*/  HADD2.F32 R90, -RZ, R150.H1_H1 ;  /* 0x30000096ff5a7230 */ /* 0x000fe40000004100 */
[C---:B------:R-:W-:Y:S01]  /*76e0*/  FMUL R15, R78.reuse, R15 ;  /* 0x0000000f4e0f7220 */ /* 0x040fe20000400000 */
[--C-:B------:R-:W-:Y:S02]  /*76f0*/  HADD2.F32 R93, -RZ, R151.reuse.H0_H0 ;  /* 0x20000097ff5d7230 */ /* 0x100fe40000004100 */
[C---:B------:R-:W-:Y:S01]  /*7700*/  FFMA R14, R81.reuse, R89, R14 ;  /* 0x00000059510e7223 */ /* 0x040fe2000000000e */
[----:B------:R-:W-:Y:S02]  /*7710*/  HADD2.F32 R94, -RZ, R151.H1_H1 ;  /* 0x30000097ff5e7230 */ /* 0x000fe40000004100 */
[C---:B------:R-:W-:Y:S01]  /*7720*/  FFMA R15, R81.reuse, R90, R15 ;  /* 0x0000005a510f7223 */ /* 0x040fe2000000000f */
[C---:B------:R-:W-:Y:S01]  /*7730*/  FFMA R16, R81.reuse, R91, R16 ;  /* 0x0000005b51107223 */ /* 0x040fe20000000010 */
[----:B------:R-:W-:Y:S01]  /*7740*/  FFMA R17, R81, R92, R17 ;  /* 0x0000005c51117223 */ /* 0x000fe20000000011 */
[C---:B------:R-:W-:Y:S01]  /*7750*/  FMUL R18, R78.reuse, R18 ;  /* 0x000000124e127220 */ /* 0x040fe20000400000 */
[C---:B------:R-:W-:Y:S01]  /*7760*/  FMUL R19, R78.reuse, R19 ;  /* 0x000000134e137220 */ /* 0x040fe20000400000 */
[--C-:B------:R-:W-:Y:S01]  /*7770*/  HADD2.F32 R96, -RZ, R152.reuse.H0_H0 ;  /* 0x20000098ff607230 */ /* 0x100fe20000004100 */
[----:B------:R-:W-:Y:S01]  /*7780*/  F2FP.SATFINITE.E4M3.F32.PACK_AB_MERGE_C R14, R15, R14, RZ ;  /* 0x0000000e0f0e723e */ /* 0x000fe200048070ff */
[C---:B------:R-:W-:Y:S01]  /*7790*/  FFMA R18, R81.reuse, R93, R18 ;  /* 0x0000005d51127223 */ /* 0x040fe20000000012 */
[C---:B------:R-:W-:Y:S01]  /*77a0*/  FFMA R19, R81.reuse, R94, R19 ;  /* 0x0000005e51137223 */ /* 0x040fe20000000013 */
[C---:B------:R-:W-:Y:S01]  /*77b0*/  FFMA R0, R81.reuse, R95, R0 ;  /* 0x0000005f51007223 */ /* 0x040fe20000000000 */
[----:B------:R-:W-:Y:S01]  /*77c0*/  FFMA R2, R81, R97, R2 ;  /* 0x0000006151027223 */ /* 0x000fe20000000002 */
[----:B------:R-:W-:Y:S02]  /*77d0*/  HADD2.F32 R99, -RZ, R152.H1_H1 ;  /* 0x30000098ff637230 */ /* 0x000fe40000004100 */
[C---:B------:R-:W-:Y:S01]  /*77e0*/  FMUL R3, R78.reuse, R22 ;  /* 0x000000164e037220 */ /* 0x040fe20000400000 */
[----:B------:R-:W-:Y:S01]  /*77f0*/  F2FP.SATFINITE.E4M3.F32.PACK_AB_MERGE_C R18, R19, R18, RZ ;  /* 0x000000121312723e */ /* 0x000fe200048070ff */
[C---:B------:R-:W-:Y:S01]  /*7800*/  FMUL R22, R78.reuse, R29 ;  /* 0x0000001d4e167220 */ /* 0x040fe20000400000 */
[C---:B------:R-:W-:Y:S01]  /*7810*/  FMUL R29, R78.reuse, R36 ;  /* 0x000000244e1d7220 */ /* 0x040fe20000400000 */
[C---:B------:R-:W-:Y:S01]  /*7820*/  FFMA R3, R81.reuse, R96, R3 ;  /* 0x0000006051037223 */ /* 0x040fe20000000003 */
[C---:B------:R-:W-:Y:S01]  /*7830*/  FMUL R6, R78.reuse, R23 ;  /* 0x000000174e067220 */ /* 0x040fe20000400000 */
[--C-:B------:R-:W-:Y:S02]  /*7840*/  HADD2.F32 R100, -RZ, R153.reuse.H0_H0 ;  /* 0x20000099ff647230 */ /* 0x100fe40000004100 */
[C---:B------:R-:W-:Y:S01]  /*7850*/  FMUL R11, R78.reuse, R26 ;  /* 0x0000001a4e0b7220 */ /* 0x040fe20000400000 */
[----:B------:R-:W-:Y:S02]  /*7860*/  HADD2.F32 R103, -RZ, R153.H1_H1 ;  /* 0x30000099ff677230 */ /* 0x000fe40000004100 */
[C---:B------:R-:W-:Y:S01]  /*7870*/  FFMA R6, R81.reuse, R99, R6 ;  /* 0x0000006351067223 */ /* 0x040fe20000000006 */
[C---:B------:R-:W-:Y:S01]  /*7880*/  FFMA R7, R81.reuse, R98, R7 ;  /* 0x0000006251077223 */ /* 0x040fe20000000007 */
[C---:B------:R-:W-:Y:S01]  /*7890*/  FFMA R10, R81.reuse, R101, R10 ;  /* 0x00000065510a7223 */ /* 0x040fe2000000000a */
[C---:B------:R-:W-:Y:S01]  /*78a0*/  FFMA R11, R81.reuse, R100, R11 ;  /* 0x00000064510b7223 */ /* 0x040fe2000000000b */
[----:B------:R-:W-:Y:S01]  /*78b0*/  FMUL R26, R78, R33 ;  /* 0x000000214e1a7220 */ /* 0x000fe20000400000 */
[----:B------:R-:W-:Y:S01]  /*78c0*/  F2FP.SATFINITE.E4M3.F32.PACK_AB_MERGE_C R3, R6, R3, RZ ;  /* 0x000000030603723e */ /* 0x000fe200048070ff */
[C---:B------:R-:W-:Y:S01]  /*78d0*/  FMUL R33, R78.reuse, R40 ;  /* 0x000000284e217220 */ /* 0x040fe20000400000 */
        /* <DEDUP_REMOVED lines=8> */
[C---:B------:R-:W-:Y:S01]  /*7960*/  FMUL R30, R78.reuse, R37 ;  /* 0x000000254e1e7220 */ /* 0x040fe20000400000 */
[C---:B------:R-:W-:Y:S01]  /*7970*/  FMUL R37, R78.reuse, R44 ;  /* 0x0000002c4e257220 */ /* 0x040fe20000400000 */
[C---:B------:R-:W-:Y:S01]  /*7980*/  FMUL R24, R78.reuse, R31 ;  /* 0x0000001f4e187220 */ /* 0x040fe20000400000 */
[----:B------:R-:W-:Y:S01]  /*7990*/  F2FP.F16.E4M3.UNPACK_B R158, R158.H1 ;  /* 0x0000009eff9e723e */ /* 0x000fe200030006ff */
[--C-:B------:R-:W-:Y:S02]  /*79a0*/  HADD2.F32 R108, -RZ, R155.reuse.H0_H0 ;  /* 0x2000009bff6c7230 */ /* 0x100fe40000004100 */
[----:B------:R-:W-:Y:S01]  /*79b0*/  FMUL R27, R78, R34 ;  /* 0x000000224e1b7220 */ /* 0x000fe20000400000 */
[----:B------:R-:W-:Y:S02]  /*79c0*/  HADD2.F32 R111, -RZ, R155.H1_H1 ;  /* 0x3000009bff6f7230 */ /* 0x000fe40000004100 */
[C---:B------:R-:W-:Y:S01]  /*79d0*/  FFMA R24, R81.reuse, R107, R24 ;  /* 0x0000006b51187223 */ /* 0x040fe20000000018 */
[----:B------:R-:W-:Y:S01]  /*79e0*/  F2FP.F16.E4M3.UNPACK_B R159, R159.H1 ;  /* 0x0000009fff9f723e */ /* 0x000fe200030006ff */
[C---:B------:R-:W-:Y:S01]  /*79f0*/  FFMA R25, R81.reuse, R106, R25 ;  /* 0x0000006a51197223 */ /* 0x040fe20000000019 */
[C---:B------:R-:W-:Y:S01]  /*7a00*/  FFMA R26, R81.reuse, R109, R26 ;  /* 0x0000006d511a7223 */ /* 0x040fe2000000001a */
[----:B------:R-:W-:Y:S01]  /*7a10*/  F2FP.F16.E4M3.UNPACK_B R160, R160.H1 ;  /* 0x000000a0ffa0723e */ /* 0x000fe200030006ff */
[C---:B------:R-:W-:Y:S01]  /*7a20*/  FFMA R27, R81.reuse, R108, R27 ;  /* 0x0000006c511b7223 */ /* 0x040fe2000000001b */
[----:B------:R-:W-:Y:S01]  /*7a30*/  F2FP.SATFINITE.E4M3.F32.PACK_AB_MERGE_C R6, R24, R23, RZ ;  /* 0x000000171806723e */ /* 0x000fe200048070ff */
[C---:B------:R-:W-:Y:S01]  /*7a40*/  FMUL R34, R78.reuse, R41 ;  /* 0x000000294e227220 */ /* 0x040fe20000400000 */
[C---:B------:R-:W-:Y:S01]  /*7a50*/  FMUL R41, R78.reuse, R48 ;  /* 0x000000304e297220 */ /* 0x040fe20000400000 */
[----:B------:R-:W-:Y:S01]  /*7a60*/  FMUL R28, R78, R35 ;  /* 0x000000234e1c7220 */ /* 0x000fe20000400000 */
[----:B------:R-:W-:Y:S01]  /*7a70*/  F2FP.F16.E4M3.UNPACK_B R161, R161.H1 ;  /* 0x000000a1ffa1723e */ /* 0x000fe200030006ff */
[--C-:B------:R-:W-:Y:S01]  /*7a80*/  HADD2.F32 R112, -RZ, R156.reuse.H0_H0 ;  /* 0x2000009cff707230 */ /* 0x100fe20000004100 */
[----:B------:R-:W-:Y:S01]  /*7a90*/  F2FP.SATFINITE.E4M3.F32.PACK_AB_MERGE_C R6, R22, R21, R6 ;  /* 0x000000151606723e */ /* 0x000fe20004807006 */
[C---:B------:R-:W-:Y:S01]  /*7aa0*/  FFMA R28, R81.reuse, R111, R28 ;  /* 0x0000006f511c7223 */ /* 0x040fe2000000001c */
[C---:B------:R-:W-:Y:S01]  /*7ab0*/  FFMA R29, R81.reuse, R110, R29 ;  /* 0x0000006e511d7223 */ /* 0x040fe2000000001d */
[C---:B------:R-:W-:Y:S01]  /*7ac0*/  FFMA R30, R81.reuse, R113, R30 ;  /* 0x00000071511e7223 */ /* 0x040fe2000000001e */
[----:B------:R-:W-:Y:S02]  /*7ad0*/  HADD2.F32 R115, -RZ, R156.H1_H1 ;  /* 0x3000009cff737230 */ /* 0x000fe40000004100 */
[C---:B------:R-:W-:Y:S01]  /*7ae0*/  FMUL R31, R78.reuse, R38 ;  /* 0x000000264e1f7220 */ /* 0x040fe20000400000 */
[----:B------:R-:W-:Y:S01]  /*7af0*/  F2FP.F16.E4M3.UNPACK_B R162, R162.H1 ;  /* 0x000000a2ffa2723e */ /* 0x000fe200030006ff */
[C---:B------:R-:W-:Y:S01]  /*7b00*/  FMUL R38, R78.reuse, R45 ;  /* 0x0000002d4e267220 */ /* 0x040fe20000400000 */
[C---:B------:R-:W-:Y:S01]  /*7b10*/  FMUL R45, R78.reuse, R52 ;  /* 0x000000344e2d7220 */ /* 0x040fe20000400000 */
[----:B------:R-:W-:Y:S01]  /*7b20*/  F2FP.F16.E4M3.UNPACK_B R163, R163.H1 ;  /* 0x000000a3ffa3723e */ /* 0x000fe200030006ff */
[----:B------:R-:W-:Y:S01]  /*7b30*/  FFMA R31, R81, R112, R31 ;  /* 0x00000070511f7223 */ /* 0x000fe2000000001f */
[----:B------:R-:W-:Y:S01]  /*7b40*/  FMUL R52, R78, R59 ;  /* 0x0000003b4e347220 */ /* 0x000fe20000400000 */
[----:B------:R-:W-:Y:S01]  /*7b50*/  IADD3 R76, PT, PT, R76, 0x1, RZ ;  /* 0x000000014c4c7810 */ /* 0x000fe20007ffe0ff */
[C---:B------:R-:W-:Y:S01]  /*7b60*/  FMUL R59, R78.reuse, R66 ;  /* 0x000000424e3b7220 */ /* 0x040fe20000400000 */
[----:B------:R-:W-:Y:S01]  /*7b70*/  F2FP.SATFINITE.E4M3.F32.PACK_AB_MERGE_C R66, R13, R12, R14 ;  /* 0x0000000c0d42723e */ /* 0x000fe2000480700e */
[C---:B------:R-:W-:Y:S01]  /*7b80*/  FMUL R32, R78.reuse, R39 ;  /* 0x000000274e207220 */ /* 0x040fe20000400000 */
[--C-:B------:R-:W-:Y:S02]  /*7b90*/  HADD2.F32 R116, -RZ, R157.reuse.H0_H0 ;  /* 0x2000009dff747230 */ /* 0x100fe40000004100 */
[C---:B------:R-:W-:Y:S01]  /*7ba0*/  FMUL R35, R78.reuse, R42 ;  /* 0x0000002a4e237220 */ /* 0x040fe20000400000 */
[----:B------:R-:W-:Y:S02]  /*7bb0*/  HADD2.F32 R119, -RZ, R157.H1_H1 ;  /* 0x3000009dff777230 */ /* 0x000fe40000004100 */
[C---:B------:R-:W-:Y:S01]  /*7bc0*/  FFMA R32, R81.reuse, R115, R32 ;  /* 0x0000007351207223 */ /* 0x040fe20000000020 */
[----:B------:R-:W-:Y:S01]  /*7bd0*/  FMUL R36, R78, R43 ;  /* 0x0000002b4e247220 */ /* 0x000fe20000400000 */
[C---:B------:R-:W-:Y:S01]  /*7be0*/  FFMA R33, R81.reuse, R114, R33 ;  /* 0x0000007251217223 */ /* 0x040fe20000000021 */
[C---:B------:R-:W-:Y:S01]  /*7bf0*/  FFMA R34, R81.reuse, R117, R34 ;  /* 0x0000007551227223 */ /* 0x040fe20000000022 */
[--C-:B------:R-:W-:Y:S01]  /*7c00*/  HADD2.F32 R120, -RZ, R158.reuse.H0_H0 ;  /* 0x2000009eff787230 */ /* 0x100fe20000004100 */
[----:B------:R-:W-:Y:S01]  /*7c10*/  F2FP.SATFINITE.E4M3.F32.PACK_AB_MERGE_C R32, R32, R31, RZ ;  /* 0x0000001f2020723e */ /* 0x000fe200048070ff */
[C---:B------:R-:W-:Y:S01]  /*7c20*/  FFMA R35, R81.reuse, R116, R35 ;  /* 0x0000007451237223 */ /* 0x040fe20000000023 */
[----:B------:R-:W-:Y:S02]  /*7c30*/  HADD2.F32 R123, -RZ, R158.H1_H1 ;  /* 0x3000009eff7b7230 */ /* 0x000fe40000004100 */
[----:B------:R-:W-:Y:S01]  /*7c40*/  FMUL R39, R78, R46 ;  /* 0x0000002e4e277220 */ /* 0x000fe20000400000 */
[----:B------:R-:W-:Y:S01]  /*7c50*/  F2FP.SATFINITE.E4M3.F32.PACK_AB_MERGE_C R32, R30, R29, R32 ;  /* 0x0000001d1e20723e */ /* 0x000fe20004807020 */
[C---:B------:R-:W-:Y:S01]  /*7c60*/  FFMA R36, R81.reuse, R119, R36 ;  /* 0x0000007751247223 */ /* 0x040fe20000000024 */
[C---:B------:R-:W-:Y:S01]  /*7c70*/  FMUL R40, R78.reuse, R47 ;  /* 0x0000002f4e287220 */ /* 0x040fe20000400000 */
[C---:B------:R-:W-:Y:S01]  /*7c80*/  FFMA R37, R81.reuse, R118, R37 ;  /* 0x0000007651257223 */ /* 0x040fe20000000025 */
[C---:B------:R-:W-:Y:S01]  /*7c90*/  FFMA R38, R81.reuse, R121, R38 ;  /* 0x0000007951267223 */ /* 0x040fe20000000026 */
[C---:B------:R-:W-:Y:S01]  /*7ca0*/  FMUL R42, R78.reuse, R49 ;  /* 0x000000314e2a7220 */ /* 0x040fe20000400000 */
[--C-:B------:R-:W-:Y:S02]  /*7cb0*/  HADD2.F32 R124, -RZ, R159.reuse.H0_H0 ;  /* 0x2000009fff7c7230 */ /* 0x100fe40000004100 */
[C---:B------:R-:W-:Y:S01]  /*7cc0*/  FFMA R39, R81.reuse, R120, R39 ;  /* 0x0000007851277223 */ /* 0x040fe20000000027 */
[----:B------:R-:W-:Y:S02]  /*7cd0*/  HADD2.F32 R127, -RZ, R159.H1_H1 ;  /* 0x3000009fff7f7230 */ /* 0x000fe40000004100 */
[C---:B------:R-:W-:Y:S01]  /*7ce0*/  FMUL R43, R78.reuse, R50 ;  /* 0x000000324e2b7220 */ /* 0x040fe20000400000 */
[C---:B------:R-:W-:Y:S01]  /*7cf0*/  FFMA R40, R81.reuse, R123, R40 ;  /* 0x0000007b51287223 */ /* 0x040fe20000000028 */
[C---:B------:R-:W-:Y:S01]  /*7d00*/  FMUL R44, R78.reuse, R51 ;  /* 0x000000334e2c7220 */ /* 0x040fe20000400000 */
[C---:B------:R-:W-:Y:S01]  /*7d10*/  FFMA R41, R81.reuse, R122, R41 ;  /* 0x0000007a51297223 */ /* 0x040fe20000000029 */
[C---:B------:R-:W-:Y:S01]  /*7d20*/  FMUL R50, R78.reuse, R57 ;  /* 0x000000394e327220 */ /* 0x040fe20000400000 */
[C---:B------:R-:W-:Y:S01]  /*7d30*/  FMUL R57, R78.reuse, R64 ;  /* 0x000000404e397220 */ /* 0x040fe20000400000 */
[----:B------:R-:W-:Y:S01]  /*7d40*/  FFMA R42, R81, R125, R42 ;  /* 0x0000007d512a7223 */ /* 0x000fe2000000002a */
[C---:B------:R-:W-:Y:S01]  /*7d50*/  FMUL R46, R78.reuse, R53 ;  /* 0x000000354e2e7220 */ /* 0x040fe20000400000 */
[--C-:B------:R-:W-:Y:S01]  /*7d60*/  HADD2.F32 R128, -RZ, R160.reuse.H0_H0 ;  /* 0x200000a0ff807230 */ /* 0x100fe20000004100 */
[----:B------:R-:W-:Y:S01]  /*7d70*/  F2FP.SATFINITE.E4M3.F32.PACK_AB_MERGE_C R64, R5, R4, R86 ;  /* 0x000000040540723e */ /* 0x000fe20004807056 */
[C---:B------:R-:W-:Y:S01]  /*7d80*/  FMUL R51, R78.reuse, R58 ;  /* 0x0000003a4e337220 */ /* 0x040fe20000400000 */
[C---:B------:R-:W-:Y:S01]  /*7d90*/  FMUL R53, R78.reuse, R60 ;  /* 0x0000003c4e357220 */ /* 0x040fe20000400000 */
[C---:B------:R-:W-:Y:S01]  /*7da0*/  FFMA R43, R81.reuse, R124, R43 ;  /* 0x0000007c512b7223 */ /* 0x040fe2000000002b */
[----:B------:R-:W-:Y:S02]  /*7db0*/  HADD2.F32 R131, -RZ, R160.H1_H1 ;  /* 0x300000a0ff837230 */ /* 0x000fe40000004100 */
[C---:B------:R-:W-:Y:S01]  /*7dc0*/  FMUL R47, R78.reuse, R54 ;  /* 0x000000364e2f7220 */ /* 0x040fe20000400000 */
[C---:B------:R-:W-:Y:S01]  /*7dd0*/  FMUL R58, R78.reuse, R65 ;  /* 0x000000414e3a7220 */ /* 0x040fe20000400000 */
[----:B------:R-:W-:Y:S01]  /*7de0*/  FMUL R60, R78, R67 ;  /* 0x000000434e3c7220 */ /* 0x000fe20000400000 */
[----:B------:R-:W-:Y:S01]  /*7df0*/  F2FP.SATFINITE.E4M3.F32.PACK_AB_MERGE_C R5, R20, R11, RZ ;  /* 0x0000000b1405723e */ /* 0x000fe200048070ff */
[----:B------:R-:W-:Y:S01]  /*7e00*/  FFMA R44, R81, R127, R44 ;  /* 0x0000007f512c7223 */ /* 0x000fe2000000002c */
[C---:B------:R-:W-:Y:S01]  /*7e10*/  FMUL R48, R78.reuse, R55 ;  /* 0x000000374e307220 */ /* 0x040fe20000400000 */
[----:B------:R-:W-:Y:S01]  /*7e20*/  F2FP.SATFINITE.E4M3.F32.PACK_AB_MERGE_C R65, R9, R8, R138 ;  /* 0x000000080941723e */ /* 0x000fe2000480708a */
[----:B------:R-:W-:Y:S01]  /*7e30*/  FFMA R45, R81, R126, R45 ;  /* 0x0000007e512d7223 */ /* 0x000fe2000000002d */
[----:B------:R-:W-:Y:S01]  /*7e40*/  F2FP.SATFINITE.E4M3.F32.PACK_AB_MERGE_C R67, R17, R16, R18 ;  /* 0x000000101143723e */ /* 0x000fe20004807012 */
[----:B------:R-:W-:Y:S01]  /*7e50*/  FMUL R49, R78, R56 ;  /* 0x000000384e317220 */ /* 0x000fe20000400000 */
[C---:B------:R-:W-:Y:S01]  /*7e60*/  FFMA R46, R81.reuse, R129, R46 ;  /* 0x00000081512e7223 */ /* 0x040fe2000000002e */
[--C-:B------:R-:W-:Y:S02]  /*7e70*/  HADD2.F32 R132, -RZ, R161.reuse.H0_H0 ;  /* 0x200000a1ff847230 */ /* 0x100fe40000004100 */
[C---:B------:R-:W-:Y:S01]  /*7e80*/  FFMA R47, R81.reuse, R128, R47 ;  /* 0x00000080512f7223 */ /* 0x040fe2000000002f */
[----:B------:R1:W-:Y:S01]  /*7e90*/  STS.128 [R172+UR49+0x6200], R64 ;  /* 0x00620040ac007988 */ /* 0x0003e20008000c31 */
[----:B------:R-:W-:Y:S01]  /*7ea0*/  HADD2.F32 R135, -RZ, R161.H1_H1 ;  /* 0x300000a1ff877230 */ /* 0x000fe20000004100 */
[----:B------:R-:W-:Y:S01]  /*7eb0*/  F2FP.SATFINITE.E4M3.F32.PACK_AB_MERGE_C R5, R10, R7, R5 ;  /* 0x000000070a05723e */ /* 0x000fe20004807005 */
[C---:B------:R-:W-:Y:S01]  /*7ec0*/  FFMA R48, R81.reuse, R131, R48 ;  /* 0x0000008351307223 */ /* 0x040fe20000000030 */
[----:B------:R-:W-:Y:S01]  /*7ed0*/  F2FP.SATFINITE.E4M3.F32.PACK_AB_MERGE_C R7, R28, R27, RZ ;  /* 0x0000001b1c07723e */ /* 0x000fe200048070ff */
        /* <DEDUP_REMOVED lines=8> */
[----:B------:R-:W-:Y:S01]  /*7f60*/  FMUL R56, R78, R63 ;  /* 0x0000003f4e387220 */ /* 0x000fe20000400000 */
[----:B------:R-:W-:Y:S01]  /*7f70*/  F2FP.SATFINITE.E4M3.F32.PACK_AB_MERGE_C R4, R2, R0, R3 ;  /* 0x000000000204723e */ /* 0x000fe20004807003 */
[C---:B------:R-:W-:Y:S01]  /*7f80*/  FFMA R53, R81.reuse, R134, R53 ;  /* 0x0000008651357223 */ /* 0x040fe20000000035 */
[----:B------:R-:W-:Y:S01]  /*7f90*/  F2FP.SATFINITE.E4M3.F32.PACK_AB_MERGE_C R7, R26, R25, R7 ;  /* 0x000000191a07723e */ /* 0x000fe20004807007 */
[C---:B------:R-:W-:Y:S01]  /*7fa0*/  FFMA R54, R81.reuse, R137, R54 ;  /* 0x0000008951367223 */ /* 0x040fe20000000036 */
[--C-:B------:R-:W-:Y:S02]  /*7fb0*/  HADD2.F32 R84, -RZ, R163.reuse.H0_H0 ;  /* 0x200000a3ff547230 */ /* 0x100fe40000004100 */
[C---:B------:R-:W-:Y:S01]  /*7fc0*/  FFMA R55, R81.reuse, R136, R55 ;  /* 0x0000008851377223 */ /* 0x040fe20000000037 */
[----:B------:R-:W-:Y:S01]  /*7fd0*/  HADD2.F32 R85, -RZ, R163.H1_H1 ;  /* 0x300000a3ff557230 */ /* 0x000fe20000004100 */
[----:B------:R1:W-:Y:S01]  /*7fe0*/  STS.128 [R204+0x6010], R4 ;  /* 0x00601004cc007388 */ /* 0x0003e20000000c00 */
[----:B------:R-:W-:Y:S01]  /*7ff0*/  F2FP.SATFINITE.E4M3.F32.PACK_AB_MERGE_C R35, R36, R35, RZ ;  /* 0x000000232423723e */ /* 0x000fe200048070ff */
[C---:B------:R-:W-:Y:S01]  /*8000*/  FFMA R56, R81.reuse, R139, R56 ;  /* 0x0000008b51387223 */ /* 0x040fe20000000038 */
[----:B------:R-:W-:Y:S01]  /*8010*/  F2FP.SATFINITE.E4M3.F32.PACK_AB_MERGE_C R39, R40, R39, RZ ;  /* 0x000000272827723e */ /* 0x000fe200048070ff */
[C---:B------:R-:W-:Y:S01]  /*8020*/  FFMA R57, R81.reuse, R82, R57 ;  /* 0x0000005251397223 */ /* 0x040fe20000000039 */
[----:B------:R-:W-:Y:S01]  /*8030*/  F2FP.SATFINITE.E4M3.F32.PACK_AB_MERGE_C R43, R44, R43, RZ ;  /* 0x0000002b2c2b723e */ /* 0x000fe200048070ff */
[C---:B------:R-:W-:Y:S01]  /*8040*/  FFMA R58, R81.reuse, R83, R58 ;  /* 0x00000053513a7223 */ /* 0x040fe2000000003a */
[C---:B------:R-:W-:Y:S01]  /*8050*/  FFMA R59, R81.reuse, R84, R59 ;  /* 0x00000054513b7223 */ /* 0x040fe2000000003b */
[----:B------:R-:W-:Y:S01]  /*8060*/  F2FP.SATFINITE.E4M3.F32.PACK_AB_MERGE_C R33, R34, R33, R35 ;  /* 0x000000212221723e */ /* 0x000fe20004807023 */
        /* <DEDUP_REMOVED lines=11> */
[----:B------:R-:W-:Y:S05]  /*8120*/  F2FP.SATFINITE.E4M3.F32.PACK_AB_MERGE_C R51, R58, R57, R59 ;  /* 0x000000393a33723e */ /* 0x000fea000480703b */
        /* <DEDUP_REMOVED lines=9> */
[----:B------:R-:W-:Y:S02]  /*81c0*/  UIADD3 UR8, UP0, UPT, UR52, 0x680, URZ ;  /* 0x0000068034087890 */ /* 0x000fe4000ff1e0ff */
[----:B------:R-:W-:Y:S02]  /*81d0*/  UIADD3 UR5, UPT, UPT, UR41, 0x40, URZ ;  /* 0x0000004029057890 */ /* 0x000fe4000fffe0ff */
[----:B------:R-:W-:Y:S02]  /*81e0*/  UIADD3 UR4, UPT, UPT, UR49, 0x6200, URZ ;  /* 0x0000620031047890 */ /* 0x000fe4000fffe0ff */
[----:B------:R-:W-:Y:S01]  /*81f0*/  UIADD3.X UR9, UPT, UPT, URZ, UR53, URZ, UP0, !UPT ;  /* 0x00000035ff097290 */ /* 0x000fe200087fe4ff */
[----:B------:R-:W-:Y:S01]  /*8200*/  UMOV UR6, UR42 ;  /* 0x0000002a00067c82 */ /* 0x000fe20008000000 */
[----:B------:R-:W-:Y:S07]  /*8210*/  UMOV UR7, UR36 ;  /* 0x0000002400077c82 */ /* 0x000fee0008000000 */
[----:B------:R2:W-:Y:S01]  /*8220*/  UTMASTG.3D [UR4], [UR8] ;  /* 0x00000004080073b5 */ /* 0x0005e20008010000 */
[----:B------:R0:W-:Y:S01]  /*8230*/  UTMACMDFLUSH ;  /* 0x00000000000079b7 */ /* 0x0001e20000000000 */
[----:B--2---:R-:W-:Y:S04]  /*8240*/  DEPBAR.LE SB0, 0x1 ;  /* 0x000080400000791a */ /* 0x004fe80000000000 */
.L_x_106:
[----:B------:R-:W-:Y:S05]  /*8250*/  BSYNC.RECONVERGENT B0 ;  /* 0x0000000000007941 */ /* 0x000fea0003800200 */
.L_x_105:
[----:B------:R-:W-:Y:S01]  /*8260*/  BAR.SYNC.DEFER_BLOCKING 0x1, 0x80 ;  /* 0x0042000000007b1d */ /* 0x000fe20000010000 */
[----:B------:R-:W-:Y:S01]  /*8270*/  ISETP.NE.AND P2, PT, R194, RZ, PT ;  /* 0x000000ffc200720c */ /* 0x000fe20003f45270 */
[----:B------:R-:W-:Y:S01]  /*8280*/  IMAD.IADD R20, R75, 0x1, R147 ;  /* 0x000000014b147824 */ /* 0x000fe200078e0293 */
[----:B------:R-:W-:Y:S01]  /*8290*/  ISETP.NE.AND P0, PT, R195, 0x2, PT ;  /* 0x00000002c300780c */ /* 0x000fe20003f05270 */
[----:B------:R-:W-:Y:S01]  /*82a0*/  IMAD.IADD R21, R77, 0x1, R170 ;  /* 0x000000014d157824 */ /* 0x000fe200078e02aa */
[----:B------:R-:W-:Y:S02]  /*82b0*/  ISETP.NE.AND P1, PT, R76, 0x4, PT ;  /* 0x000000044c00780c */ /* 0x000fe40003f25270 */
[----:B------:R-:W-:Y:S02]  /*82c0*/  SEL R3, RZ, 0x1, P0 ;  /* 0x00000001ff037807 */ /* 0x000fe40000000000 */
[----:B------:R-:W-:Y:S02]  /*82d0*/  SEL R0, RZ, 0x1, P1 ;  /* 0x00000001ff007807 */ /* 0x000fe40000800000 */
[----:B------:R-:W-:Y:S02]  /*82e0*/  LOP3.LUT R182, R182, R3, RZ, 0x3c, !PT ;  /* 0x00000003b6b67212 */ /* 0x000fe400078e3cff */
[----:B------:R-:W-:Y:S02]  /*82f0*/  LOP3.LUT R183, R183, R0, RZ, 0x3c, !PT ;  /* 0x00000000b7b77212 */ /* 0x000fe400078e3cff */
[----:B------:R-:W-:Y:S02]  /*8300*/  @P2 R2UR UR36, R179 ;  /* 0x00000000b32422ca */ /* 0x000fe400000e0000 */
[----:B------:R-:W-:Y:S02]  /*8310*/  SEL R195, R195, RZ, P0 ;  /* 0x000000ffc3c37207 */ /* 0x000fe40000000000 */
[----:B------:R-:W-:Y:S01]  /*8320*/  SEL R76, R76, RZ, P1 ;  /* 0x000000ff4c4c7207 */ /* 0x000fe20000800000 */
[----:B------:R-:W-:Y:S10]  /*8330*/  @P2 BRA `(.L_x_107) ;  /* 0xffffffc400bc2947 */ /* 0x000ff4000383ffff */
[----:B------:R-:W-:Y:S05]  /*8340*/  EXIT ;  /* 0x000000000000794d */ /* 0x000fea0003800000 */
.L_x_19:
[----:B--2---:R2:W1:Y:S02]  /*8350*/  SYNCS.PHASECHK.TRANS64.TRYWAIT P0, [R3+URZ+0x100], R2 ;  /* 0x00010002030075a7 */ /* 0x00446400080011ff */
[----:B-1----:R-:W-:Y:S05]  /*8360*/  @!P0 NANOSLEEP.SYNCS 0x989680 ;  /* 0x009896800000895d */ /* 0x002fea0003900000 */
[----:B------:R-:W1:Y:S02]  /*8370*/  @!P0 SYNCS.PHASECHK.TRANS64 P0, [R3+URZ+0x100], R2 ;  /* 0x00010002030085a7 */ /* 0x000e6400080010ff */
[----:B-1----:R-:W-:Y:S05]  /*8380*/  @!P0 BRA `(.L_x_19) ;  /* 0xfffffffc00f08947 */ /* 0x002fea000383ffff */
[----:B------:R-:W-:Y:S05]  /*8390*/  BRA `(.L_x_108) ;  /* 0xffffff9000907947 */ /* 0x000fea000383ffff */
.L_x_22:
[----:B-1----:R-:W-:-:S07]  /*83a0*/  MOV R2, UR33 ;  /* 0x0000002100027c02 */ /* 0x002fce0008000f00 */
.L_x_109:
[----:B-1----:R1:W2:Y:S02]  /*83b0*/  SYNCS.PHASECHK.TRANS64.TRYWAIT P0, [R2+URZ+0x30], R5 ;  /* 0x00003005020075a7 */ /* 0x0022a400080011ff */
[----:B--2---:R-:W-:Y:S05]  /*83c0*/  @!P0 NANOSLEEP.SYNCS 0x989680 ;  /* 0x009896800000895d */ /* 0x004fea0003900000 */
[----:B------:R-:W2:Y:S02]  /*83d0*/  @!P0 SYNCS.PHASECHK.TRANS64 P0, [R2+URZ+0x30], R5 ;  /* 0x00003005020085a7 */ /* 0x000ea400080010ff */
[----:B--2---:R-:W-:Y:S05]  /*83e0*/  @!P0 BRA `(.L_x_109) ;  /* 0xfffffffc00f08947 */ /* 0x004fea000383ffff */
[----:B------:R-:W-:Y:S05]  /*83f0*/  BRA `(.L_x_21) ;  /* 0xffffff9000e07947 */ /* 0x000fea000383ffff */
.L_x_28:
[----:B-1----:R-:W-:-:S07]  /*8400*/  MOV R2, UR17 ;  /* 0x0000001100027c02 */ /* 0x002fce0008000f00 */
.L_x_110:
[----:B-1----:R1:W2:Y:S02]  /*8410*/  SYNCS.PHASECHK.TRANS64.TRYWAIT P0, [R2+URZ+0x30], R5 ;  /* 0x00003005020075a7 */ /* 0x0022a400080011ff */
[----:B--2---:R-:W-:Y:S05]  /*8420*/  @!P0 NANOSLEEP.SYNCS 0x989680 ;  /* 0x009896800000895d */ /* 0x004fea0003900000 */
[----:B------:R-:W2:Y:S02]  /*8430*/  @!P0 SYNCS.PHASECHK.TRANS64 P0, [R2+URZ+0x30], R5 ;  /* 0x00003005020085a7 */ /* 0x000ea400080010ff */
[----:B--2---:R-:W-:Y:S05]  /*8440*/  @!P0 BRA `(.L_x_110) ;  /* 0xfffffffc00f08947 */ /* 0x004fea000383ffff */
[----:B------:R-:W-:Y:S05]  /*8450*/  BRA `(.L_x_27) ;  /* 0xffffff9400847947 */ /* 0x000fea000383ffff */
.L_x_32:
[----:B-1----:R1:W2:Y:S02]  /*8460*/  SYNCS.PHASECHK.TRANS64.TRYWAIT P0, [R2+URZ+0x90], R3 ;  /* 0x00009003020075a7 */ /* 0x0022a400080011ff */
[----:B--2---:R-:W-:Y:S05]  /*8470*/  @!P0 NANOSLEEP.SYNCS 0x989680 ;  /* 0x009896800000895d */ /* 0x004fea0003900000 */
[----:B------:R-:W2:Y:S02]  /*8480*/  @!P0 SYNCS.PHASECHK.TRANS64 P0, [R2+URZ+0x90], R3 ;  /* 0x00009003020085a7 */ /* 0x000ea400080010ff */
[----:B--2---:R-:W-:Y:S05]  /*8490*/  @!P0 BRA `(.L_x_32) ;  /* 0xfffffffc00f08947 */ /* 0x004fea000383ffff */
[----:B------:R-:W-:Y:S05]  /*84a0*/  BRA `(.L_x_111) ;  /* 0xffffff9800107947 */ /* 0x000fea000383ffff */
.L_x_36:
[----:B----4-:R-:W-:-:S07]  /*84b0*/  MOV R0, UR5 ;  /* 0x0000000500007c02 */ /* 0x010fce0008000f00 */
.L_x_112:
[----:B-1----:R1:W2:Y:S02]  /*84c0*/  SYNCS.PHASECHK.TRANS64.TRYWAIT P0, [R0+URZ], R3 ;  /* 0x00000003000075a7 */ /* 0x0022a400080011ff */
[----:B--2---:R-:W-:Y:S05]  /*84d0*/  @!P0 NANOSLEEP.SYNCS 0x989680 ;  /* 0x009896800000895d */ /* 0x004fea0003900000 */
[----:B------:R-:W2:Y:S02]  /*84e0*/  @!P0 SYNCS.PHASECHK.TRANS64 P0, [R0+URZ], R3 ;  /* 0x00000003000085a7 */ /* 0x000ea400080010ff */
[----:B--2---:R-:W-:Y:S05]  /*84f0*/  @!P0 BRA `(.L_x_112) ;  /* 0xfffffffc00f08947 */ /* 0x004fea000383ffff */
[----:B------:R-:W-:Y:S05]  /*8500*/  BRA `(.L_x_113) ;  /* 0xffffff9c00807947 */ /* 0x000fea000383ffff */
.L_x_37:
[----:B----4-:R-:W-:-:S07]  /*8510*/  MOV R0, UR5 ;  /* 0x0000000500007c02 */ /* 0x010fce0008000f00 */
.L_x_114:
[----:B-1----:R1:W2:Y:S02]  /*8520*/  SYNCS.PHASECHK.TRANS64.TRYWAIT P0, [R0+URZ], R3 ;  /* 0x00000003000075a7 */ /* 0x0022a400080011ff */
[----:B--2---:R-:W-:Y:S05]  /*8530*/  @!P0 NANOSLEEP.SYNCS 0x989680 ;  /* 0x009896800000895d */ /* 0x004fea0003900000 */
[----:B------:R-:W2:Y:S02]  /*8540*/  @!P0 SYNCS.PHASECHK.TRANS64 P0, [R0+URZ], R3 ;  /* 0x00000003000085a7 */ /* 0x000ea400080010ff */
[----:B--2---:R-:W-:Y:S05]  /*8550*/  @!P0 BRA `(.L_x_114) ;  /* 0xfffffffc00f08947 */ /* 0x004fea000383ffff */
[----:B------:R-:W-:Y:S05]  /*8560*/  BRA `(.L_x_115) ;  /* 0xffffff9c008c7947 */ /* 0x000fea000383ffff */
.L_x_38:
[----:B----4-:R-:W-:-:S07]  /*8570*/  MOV R0, UR5 ;  /* 0x0000000500007c02 */ /* 0x010fce0008000f00 */
.L_x_116:
[----:B-1----:R1:W2:Y:S02]  /*8580*/  SYNCS.PHASECHK.TRANS64.TRYWAIT P0, [R0+URZ], R3 ;  /* 0x00000003000075a7 */ /* 0x0022a400080011ff */
[----:B--2---:R-:W-:Y:S05]  /*8590*/  @!P0 NANOSLEEP.SYNCS 0x989680 ;  /* 0x009896800000895d */ /* 0x004fea0003900000 */
[----:B------:R-:W2:Y:S02]  /*85a0*/  @!P0 SYNCS.PHASECHK.TRANS64 P0, [R0+URZ], R3 ;  /* 0x00000003000085a7 */ /* 0x000ea400080010ff */
[----:B--2---:R-:W-:Y:S05]  /*85b0*/  @!P0 BRA `(.L_x_116) ;  /* 0xfffffffc00f08947 */ /* 0x004fea000383ffff */
[----:B------:R-:W-:Y:S05]  /*85c0*/  BRA `(.L_x_117) ;  /* 0xffffff9c00987947 */ /* 0x000fea000383ffff */
.L_x_39:
[----:B----4-:R-:W-:-:S07]  /*85d0*/  MOV R0, UR5 ;  /* 0x0000000500007c02 */ /* 0x010fce0008000f00 */
.L_x_118:
[----:B-1----:R1:W2:Y:S02]  /*85e0*/  SYNCS.PHASECHK.TRANS64.TRYWAIT P0, [R0+URZ], R3 ;  /* 0x00000003000075a7 */ /* 0x0022a400080011ff */
[----:B--2---:R-:W-:Y:S05]  /*85f0*/  @!P0 NANOSLEEP.SYNCS 0x989680 ;  /* 0x009896800000895d */ /* 0x004fea0003900000 */
[----:B------:R-:W2:Y:S02]  /*8600*/  @!P0 SYNCS.PHASECHK.TRANS64 P0, [R0+URZ], R3 ;  /* 0x00000003000085a7 */ /* 0x000ea400080010ff */
[----:B--2---:R-:W-:Y:S05]  /*8610*/  @!P0 BRA `(.L_x_118) ;  /* 0xfffffffc00f08947 */ /* 0x004fea000383ffff */
[----:B------:R-:W-:Y:S05]  /*8620*/  BRA `(.L_x_119) ;  /* 0xffffff9c00a47947 */ /* 0x000fea000383ffff */
.L_x_40:
[----:B----4-:R-:W-:-:S07]  /*8630*/  MOV R0, UR5 ;  /* 0x0000000500007c02 */ /* 0x010fce0008000f00 */
.L_x_120:
[----:B-1----:R1:W2:Y:S02]  /*8640*/  SYNCS.PHASECHK.TRANS64.TRYWAIT P0, [R0+URZ], R3 ;  /* 0x00000003000075a7 */ /* 0x0022a400080011ff */
[----:B--2---:R-:W-:Y:S05]  /*8650*/  @!P0 NANOSLEEP.SYNCS 0x989680 ;  /* 0x009896800000895d */ /* 0x004fea0003900000 */
[----:B------:R-:W2:Y:S02]  /*8660*/  @!P0 SYNCS.PHASECHK.TRANS64 P0, [R0+URZ], R3 ;  /* 0x00000003000085a7 */ /* 0x000ea400080010ff */
[----:B--2---:R-:W-:Y:S05]  /*8670*/  @!P0 BRA `(.L_x_120) ;  /* 0xfffffffc00f08947 */ /* 0x004fea000383ffff */
[----:B------:R-:W-:Y:S05]  /*8680*/  BRA `(.L_x_121) ;  /* 0xffffff9c00b07947 */ /* 0x000fea000383ffff */
.L_x_43:
[----:B-1----:R1:W2:Y:S02]  /*8690*/  SYNCS.PHASECHK.TRANS64.TRYWAIT P0, [R0+URZ+0xf0], R5 ;  /* 0x0000f005000075a7 */ /* 0x0022a400080011ff */
[----:B--2---:R-:W-:Y:S05]  /*86a0*/  @!P0 NANOSLEEP.SYNCS 0x989680 ;  /* 0x009896800000895d */ /* 0x004fea0003900000 */
[----:B------:R-:W2:Y:S02]  /*86b0*/  @!P0 SYNCS.PHASECHK.TRANS64 P0, [R0+URZ+0xf0], R5 ;  /* 0x0000f005000085a7 */ /* 0x000ea400080010ff */
[----:B--2---:R-:W-:Y:S05]  /*86c0*/  @!P0 BRA `(.L_x_43) ;  /* 0xfffffffc00f08947 */ /* 0x004fea000383ffff */
[----:B------:R-:W-:Y:S05]  /*86d0*/  BRA `(.L_x_122) ;  /* 0xffffffa0000c7947 */ /* 0x000fea000383ffff */
.L_x_44:
[----:B------:R-:W-:-:S07]  /*86e0*/  MOV R0, UR5 ;  /* 0x0000000500007c02 */ /* 0x000fce0008000f00 */
.L_x_123:
[----:B-1----:R1:W2:Y:S02]  /*86f0*/  SYNCS.PHASECHK.TRANS64.TRYWAIT P0, [R0+URZ+0xa0], R5 ;  /* 0x0000a005000075a7 */ /* 0x0022a400080011ff */
[----:B--2---:R-:W-:Y:S05]  /*8700*/  @!P0 NANOSLEEP.SYNCS 0x989680 ;  /* 0x009896800000895d */ /* 0x004fea0003900000 */
[----:B------:R-:W2:Y:S02]  /*8710*/  @!P0 SYNCS.PHASECHK.TRANS64 P0, [R0+URZ+0xa0], R5 ;  /* 0x0000a005000085a7 */ /* 0x000ea400080010ff */
[----:B--2---:R-:W-:Y:S05]  /*8720*/  @!P0 BRA `(.L_x_123) ;  /* 0xfffffffc00f08947 */ /* 0x004fea000383ffff */
[----:B------:R-:W-:Y:S05]  /*8730*/  BRA `(.L_x_124) ;  /* 0xffffffa0001c7947 */ /* 0x000fea000383ffff */
.L_x_45:
[----:B-1----:R1:W2:Y:S02]  /*8740*/  SYNCS.PHASECHK.TRANS64.TRYWAIT P1, [R0+URZ+0x90], R5 ;  /* 0x00009005000075a7 */ /* 0x0022a400080211ff */
[----:B--2---:R-:W-:Y:S05]  /*8750*/  @!P1 NANOSLEEP.SYNCS 0x989680 ;  /* 0x009896800000995d */ /* 0x004fea0003900000 */
[----:B------:R-:W2:Y:S02]  /*8760*/  @!P1 SYNCS.PHASECHK.TRANS64 P1, [R0+URZ+0x90], R5 ;  /* 0x00009005000095a7 */ /* 0x000ea400080210ff */
[----:B--2---:R-:W-:Y:S05]  /*8770*/  @!P1 BRA `(.L_x_45) ;  /* 0xfffffffc00f09947 */ /* 0x004fea000383ffff */
[----:B------:R-:W-:Y:S05]  /*8780*/  BRA `(.L_x_125) ;  /* 0xffffffa0004c7947 */ /* 0x000fea000383ffff */
.L_x_48:
[----:B------:R-:W-:-:S07]  /*8790*/  MOV R0, UR5 ;  /* 0x0000000500007c02 */ /* 0x000fce0008000f00 */
.L_x_126:
[----:B-1----:R1:W2:Y:S02]  /*87a0*/  SYNCS.PHASECHK.TRANS64.TRYWAIT P0, [R0+URZ+0xa0], R3 ;  /* 0x0000a003000075a7 */ /* 0x0022a400080011ff */
[----:B--2---:R-:W-:Y:S05]  /*87b0*/  @!P0 NANOSLEEP.SYNCS 0x989680 ;  /* 0x009896800000895d */ /* 0x004fea0003900000 */
[----:B------:R-:W2:Y:S02]  /*87c0*/  @!P0 SYNCS.PHASECHK.TRANS64 P0, [R0+URZ+0xa0], R3 ;  /* 0x0000a003000085a7 */ /* 0x000ea400080010ff */
[----:B--2---:R-:W-:Y:S05]  /*87d0*/  @!P0 BRA `(.L_x_126) ;  /* 0xfffffffc00f08947 */ /* 0x004fea000383ffff */
[----:B------:R-:W-:Y:S05]  /*87e0*/  BRA `(.L_x_47) ;  /* 0xffffffa000a07947 */ /* 0x000fea000383ffff */
.L_x_55:
[----:B-1----:R1:W2:Y:S02]  /*87f0*/  SYNCS.PHASECHK.TRANS64.TRYWAIT P1, [R0+URZ+0x90], R5 ;  /* 0x00009005000075a7 */ /* 0x0022a400080211ff */
[----:B--2---:R-:W-:Y:S05]  /*8800*/  @!P1 NANOSLEEP.SYNCS 0x989680 ;  /* 0x009896800000995d */ /* 0x004fea0003900000 */
[----:B------:R-:W2:Y:S02]  /*8810*/  @!P1 SYNCS.PHASECHK.TRANS64 P1, [R0+URZ+0x90], R5 ;  /* 0x00009005000095a7 */ /* 0x000ea400080210ff */
[----:B--2---:R-:W-:Y:S05]  /*8820*/  @!P1 BRA `(.L_x_55) ;  /* 0xfffffffc00f09947 */ /* 0x004fea000383ffff */
[----:B------:R-:W-:Y:S05]  /*8830*/  BRA `(.L_x_127) ;  /* 0xffffffa800107947 */ /* 0x000fea000383ffff */
.L_x_56:
[----:B------:R-:W-:-:S07]  /*8840*/  MOV R3, UR7 ;  /* 0x0000000700037c02 */ /* 0x000fce0008000f00 */
.L_x_128:
[----:B-1----:R1:W2:Y:S02]  /*8850*/  SYNCS.PHASECHK.TRANS64.TRYWAIT P0, [R3+URZ+0xd0], R0 ;  /* 0x0000d000030075a7 */ /* 0x0022a400080011ff */
[----:B--2---:R-:W-:Y:S05]  /*8860*/  @!P0 NANOSLEEP.SYNCS 0x989680 ;  /* 0x009896800000895d */ /* 0x004fea0003900000 */
[----:B------:R-:W2:Y:S02]  /*8870*/  @!P0 SYNCS.PHASECHK.TRANS64 P0, [R3+URZ+0xd0], R0 ;  /* 0x0000d000030085a7 */ /* 0x000ea400080010ff */
[----:B--2---:R-:W-:Y:S05]  /*8880*/  @!P0 BRA `(.L_x_128) ;  /* 0xfffffffc00f08947 */ /* 0x004fea000383ffff */
[----:B------:R-:W-:Y:S05]  /*8890*/  BRA `(.L_x_129) ;  /* 0xffffffa800487947 */ /* 0x000fea000383ffff */
.L_x_59:
[----:B------:R-:W-:Y:S07]  /*88a0*/  MOV R0, UR6 ;  /* 0x0000000600007c02 */ /* 0x000fee0008000f00 */
.L_x_130:
[----:B-1----:R1:W2:Y:S02]  /*88b0*/  SYNCS.PHASECHK.TRANS64.TRYWAIT P0, [R0+URZ], R3 ;  /* 0x00000003000075a7 */ /* 0x0022a400080011ff */
[----:B--2---:R-:W-:Y:S05]  /*88c0*/  @!P0 NANOSLEEP.SYNCS 0x989680 ;  /* 0x009896800000895d */ /* 0x004fea0003900000 */
[----:B------:R-:W2:Y:S02]  /*88d0*/  @!P0 SYNCS.PHASECHK.TRANS64 P0, [R0+URZ], R3 ;  /* 0x00000003000085a7 */ /* 0x000ea400080010ff */
[----:B--2---:R-:W-:Y:S05]  /*88e0*/  @!P0 BRA `(.L_x_130) ;  /* 0xfffffffc00f08947 */ /* 0x004fea000383ffff */
[----:B------:R-:W-:Y:S05]  /*88f0*/  BRA `(.L_x_58) ;  /* 0xffffffa800647947 */ /* 0x000fea000383ffff */
.L_x_62:
[----:B------:R-:W-:-:S07]  /*8900*/  MOV R0, UR6 ;  /* 0x0000000600007c02 */ /* 0x000fce0008000f00 */
.L_x_131:
[----:B--2---:R2:W4:Y:S02]  /*8910*/  SYNCS.PHASECHK.TRANS64.TRYWAIT P0, [R0+URZ], R3 ;  /* 0x00000003000075a7 */ /* 0x00452400080011ff */
[----:B----4-:R-:W-:Y:S05]  /*8920*/  @!P0 NANOSLEEP.SYNCS 0x989680 ;  /* 0x009896800000895d */ /* 0x010fea0003900000 */
[----:B------:R-:W4:Y:S02]  /*8930*/  @!P0 SYNCS.PHASECHK.TRANS64 P0, [R0+URZ], R3 ;  /* 0x00000003000085a7 */ /* 0x000f2400080010ff */
[----:B----4-:R-:W-:Y:S05]  /*8940*/  @!P0 BRA `(.L_x_131) ;  /* 0xfffffffc00f08947 */ /* 0x010fea000383ffff */
[----:B------:R-:W-:Y:S05]  /*8950*/  BRA `(.L_x_132) ;  /* 0xffffffac00407947 */ /* 0x000fea000383ffff */
.L_x_63:
[----:B------:R-:W-:-:S07]  /*8960*/  MOV R0, UR6 ;  /* 0x0000000600007c02 */ /* 0x000fce0008000f00 */
.L_x_133:
[----:B-1----:R1:W2:Y:S02]  /*8970*/  SYNCS.PHASECHK.TRANS64.TRYWAIT P0, [R0+URZ], R3 ;  /* 0x00000003000075a7 */ /* 0x0022a400080011ff */
[----:B--2---:R-:W-:Y:S05]  /*8980*/  @!P0 NANOSLEEP.SYNCS 0x989680 ;  /* 0x009896800000895d */ /* 0x004fea0003900000 */
[----:B------:R-:W2:Y:S02]  /*8990*/  @!P0 SYNCS.PHASECHK.TRANS64 P0, [R0+URZ], R3 ;  /* 0x00000003000085a7 */ /* 0x000ea400080010ff */
[----:B--2---:R-:W-:Y:S05]  /*89a0*/  @!P0 BRA `(.L_x_133) ;  /* 0xfffffffc00f08947 */ /* 0x004fea000383ffff */
[----:B------:R-:W-:Y:S05]  /*89b0*/  BRA `(.L_x_134) ;  /* 0xffffffac004c7947 */ /* 0x000fea000383ffff */
.L_x_64:
[----:B------:R-:W-:-:S07]  /*89c0*/  MOV R0, UR6 ;  /* 0x0000000600007c02 */ /* 0x000fce0008000f00 */
.L_x_135:
[----:B-1----:R1:W2:Y:S02]  /*89d0*/  SYNCS.PHASECHK.TRANS64.TRYWAIT P0, [R0+URZ], R3 ;  /* 0x00000003000075a7 */ /* 0x0022a400080011ff */
[----:B--2---:R-:W-:Y:S05]  /*89e0*/  @!P0 NANOSLEEP.SYNCS 0x989680 ;  /* 0x009896800000895d */ /* 0x004fea0003900000 */
[----:B------:R-:W2:Y:S02]  /*89f0*/  @!P0 SYNCS.PHASECHK.TRANS64 P0, [R0+URZ], R3 ;  /* 0x00000003000085a7 */ /* 0x000ea400080010ff */
[----:B--2---:R-:W-:Y:S05]  /*8a00*/  @!P0 BRA `(.L_x_135) ;  /* 0xfffffffc00f08947 */ /* 0x004fea000383ffff */
[----:B------:R-:W-:Y:S05]  /*8a10*/  BRA `(.L_x_136) ;  /* 0xffffffac00587947 */ /* 0x000fea000383ffff */
.L_x_65:
[----:B------:R-:W-:-:S07]  /*8a20*/  MOV R0, UR7 ;  /* 0x0000000700007c02 */ /* 0x000fce0008000f00 */
.L_x_137:
[----:B-1----:R1:W2:Y:S02]  /*8a30*/  SYNCS.PHASECHK.TRANS64.TRYWAIT P0, [R0+URZ], R3 ;  /* 0x00000003000075a7 */ /* 0x0022a400080011ff */
[----:B--2---:R-:W-:Y:S05]  /*8a40*/  @!P0 NANOSLEEP.SYNCS 0x989680 ;  /* 0x009896800000895d */ /* 0x004fea0003900000 */
[----:B------:R-:W2:Y:S02]  /*8a50*/  @!P0 SYNCS.PHASECHK.TRANS64 P0, [R0+URZ], R3 ;  /* 0x00000003000085a7 */ /* 0x000ea400080010ff */
[----:B--2---:R-:W-:Y:S05]  /*8a60*/  @!P0 BRA `(.L_x_137) ;  /* 0xfffffffc00f08947 */ /* 0x004fea000383ffff */
[----:B------:R-:W-:Y:S05]  /*8a70*/  BRA `(.L_x_138) ;  /* 0xffffffac00647947 */ /* 0x000fea000383ffff */
.L_x_70:
[----:B--2---:R2:W3:Y:S02]  /*8a80*/  SYNCS.PHASECHK.TRANS64.TRYWAIT P0, [R0+URZ+0x90], R3 ;  /* 0x00009003000075a7 */ /* 0x0044e400080011ff */
[----:B---3--:R-:W-:Y:S05]  /*8a90*/  @!P0 NANOSLEEP.SYNCS 0x989680 ;  /* 0x009896800000895d */ /* 0x008fea0003900000 */
[----:B------:R-:W3:Y:S02]  /*8aa0*/  @!P0 SYNCS.PHASECHK.TRANS64 P0, [R0+URZ+0x90], R3 ;  /* 0x00009003000085a7 */ /* 0x000ee400080010ff */
[----:B---3--:R-:W-:Y:S05]  /*8ab0*/  @!P0 BRA `(.L_x_70) ;  /* 0xfffffffc00f08947 */ /* 0x008fea000383ffff */
[----:B------:R-:W-:Y:S05]  /*8ac0*/  BRA `(.L_x_139) ;  /* 0xffffffb000687947 */ /* 0x000fea000383ffff */
.L_x_73:
[----:B------:R-:W-:Y:S07]  /*8ad0*/  MOV R0, UR7 ;  /* 0x0000000700007c02 */ /* 0x000fee0008000f00 */
.L_x_140:
[----:B--2---:R2:W3:Y:S02]  /*8ae0*/  SYNCS.PHASECHK.TRANS64.TRYWAIT P0, [R0+URZ+0x88], R3 ;  /* 0x00008803000075a7 */ /* 0x0044e400080011ff */
[----:B---3--:R-:W-:Y:S05]  /*8af0*/  @!P0 NANOSLEEP.SYNCS 0x989680 ;  /* 0x009896800000895d */ /* 0x008fea0003900000 */
[----:B------:R-:W3:Y:S02]  /*8b00*/  @!P0 SYNCS.PHASECHK.TRANS64 P0, [R0+URZ+0x88], R3 ;  /* 0x00008803000085a7 */ /* 0x000ee400080010ff */
[----:B---3--:R-:W-:Y:S05]  /*8b10*/  @!P0 BRA `(.L_x_140) ;  /* 0xfffffffc00f08947 */ /* 0x008fea000383ffff */
[----:B------:R-:W-:Y:S05]  /*8b20*/  BRA `(.L_x_72) ;  /* 0xffffffb400487947 */ /* 0x000fea000383ffff */
.L_x_76:
[----:B--2---:R-:W-:Y:S07]  /*8b30*/  MOV R3, UR7 ;  /* 0x0000000700037c02 */ /* 0x004fee0008000f00 */
.L_x_141:
[----:B-1----:R1:W2:Y:S02]  /*8b40*/  SYNCS.PHASECHK.TRANS64.TRYWAIT P0, [R3+URZ+0x70], R12 ;  /* 0x0000700c030075a7 */ /* 0x0022a400080011ff */
[----:B--2---:R-:W-:Y:S05]  /*8b50*/  @!P0 NANOSLEEP.SYNCS 0x989680 ;  /* 0x009896800000895d */ /* 0x004fea0003900000 */
[----:B------:R-:W2:Y:S02]  /*8b60*/  @!P0 SYNCS.PHASECHK.TRANS64 P0, [R3+URZ+0x70], R12 ;  /* 0x0000700c030085a7 */ /* 0x000ea400080010ff */
[----:B--2---:R-:W-:Y:S05]  /*8b70*/  @!P0 BRA `(.L_x_141) ;  /* 0xfffffffc00f08947 */ /* 0x004fea000383ffff */
[----:B------:R-:W-:Y:S05]  /*8b80*/  BRA `(.L_x_142) ;  /* 0xffffffb400c07947 */ /* 0x000fea000383ffff */
.L_x_77:
[----:B------:R-:W-:Y:S07]  /*8b90*/  MOV R3, UR7 ;  /* 0x0000000700037c02 */ /* 0x000fee0008000f00 */
.L_x_143:
[----:B-1----:R1:W2:Y:S02]  /*8ba0*/  SYNCS.PHASECHK.TRANS64.TRYWAIT P0, [R3+URZ+0x78], R12 ;  /* 0x0000780c030075a7 */ /* 0x0022a400080011ff */
[----:B--2---:R-:W-:Y:S05]  /*8bb0*/  @!P0 NANOSLEEP.SYNCS 0x989680 ;  /* 0x009896800000895d */ /* 0x004fea0003900000 */
[----:B------:R-:W2:Y:S02]  /*8bc0*/  @!P0 SYNCS.PHASECHK.TRANS64 P0, [R3+URZ+0x78], R12 ;  /* 0x0000780c030085a7 */ /* 0x000ea400080010ff */
[----:B--2---:R-:W-:Y:S05]  /*8bd0*/  @!P0 BRA `(.L_x_143) ;  /* 0xfffffffc00f08947 */ /* 0x004fea000383ffff */
[----:B------:R-:W-:Y:S05]  /*8be0*/  BRA `(.L_x_144) ;  /* 0xffffffb800407947 */ /* 0x000fea000383ffff */
.L_x_79:
[----:B------:R-:W-:-:S07]  /*8bf0*/  MOV R0, UR7 ;  /* 0x0000000700007c02 */ /* 0x000fce0008000f00 */
.L_x_145:
[----:B-1----:R1:W3:Y:S02]  /*8c00*/  SYNCS.PHASECHK.TRANS64.TRYWAIT P0, [R0+URZ+0x70], R3 ;  /* 0x00007003000075a7 */ /* 0x0022e400080011ff */
[----:B---3--:R-:W-:Y:S05]  /*8c10*/  @!P0 NANOSLEEP.SYNCS 0x989680 ;  /* 0x009896800000895d */ /* 0x008fea0003900000 */
[----:B------:R-:W3:Y:S02]  /*8c20*/  @!P0 SYNCS.PHASECHK.TRANS64 P0, [R0+URZ+0x70], R3 ;  /* 0x00007003000085a7 */ /* 0x000ee400080010ff */
[----:B---3--:R-:W-:Y:S05]  /*8c30*/  @!P0 BRA `(.L_x_145) ;  /* 0xfffffffc00f08947 */ /* 0x008fea000383ffff */
[----:B------:R-:W-:Y:S05]  /*8c40*/  BRA `(.L_x_146) ;  /* 0xffffffb800b07947 */ /* 0x000fea000383ffff */
.L_x_81:
[----:B--2---:R2:W4:Y:S02]  /*8c50*/  SYNCS.PHASECHK.TRANS64.TRYWAIT P0, [R0+URZ+0x90], R3 ;  /* 0x00009003000075a7 */ /* 0x00452400080011ff */
[----:B----4-:R-:W-:Y:S05]  /*8c60*/  @!P0 NANOSLEEP.SYNCS 0x989680 ;  /* 0x009896800000895d */ /* 0x010fea0003900000 */
[----:B------:R-:W4:Y:S02]  /*8c70*/  @!P0 SYNCS.PHASECHK.TRANS64 P0, [R0+URZ+0x90], R3 ;  /* 0x00009003000085a7 */ /* 0x000f2400080010ff */
[----:B----4-:R-:W-:Y:S05]  /*8c80*/  @!P0 BRA `(.L_x_81) ;  /* 0xfffffffc00f08947 */ /* 0x010fea000383ffff */
[----:B------:R-:W-:Y:S05]  /*8c90*/  BRA `(.L_x_147) ;  /* 0xffffffbc00787947 */ /* 0x000fea000383ffff */
.L_x_92:
[----:B-1----:R1:W3:Y:S02]  /*8ca0*/  SYNCS.PHASECHK.TRANS64.TRYWAIT P1, [R3+URZ+0x60], R0 ;  /* 0x00006000030075a7 */ /* 0x0022e400080211ff */
[----:B---3--:R-:W-:Y:S05]  /*8cb0*/  @!P1 NANOSLEEP.SYNCS 0x989680 ;  /* 0x009896800000995d */ /* 0x008fea0003900000 */
[----:B------:R-:W3:Y:S02]  /*8cc0*/  @!P1 SYNCS.PHASECHK.TRANS64 P1, [R3+URZ+0x60], R0 ;  /* 0x00006000030095a7 */ /* 0x000ee400080210ff */
[----:B---3--:R-:W-:Y:S05]  /*8cd0*/  @!P1 BRA `(.L_x_92) ;  /* 0xfffffffc00f09947 */ /* 0x008fea000383ffff */
[----:B------:R-:W-:Y:S05]  /*8ce0*/  BRA `(.L_x_91) ;  /* 0xffffffc8009c7947 */ /* 0x000fea000383ffff */
.L_x_94:
[----:B-1----:R1:W4:Y:S02]  /*8cf0*/  SYNCS.PHASECHK.TRANS64.TRYWAIT P0, [R207+URZ+0xb0], R2 ;  /* 0x0000b002cf0075a7 */ /* 0x00232400080011ff */
[----:B----4-:R-:W-:Y:S05]  /*8d00*/  @!P0 NANOSLEEP.SYNCS 0x989680 ;  /* 0x009896800000895d */ /* 0x010fea0003900000 */
[----:B------:R-:W4:Y:S02]  /*8d10*/  @!P0 SYNCS.PHASECHK.TRANS64 P0, [R207+URZ+0xb0], R2 ;  /* 0x0000b002cf0085a7 */ /* 0x000f2400080010ff */
[----:B----4-:R-:W-:Y:S05]  /*8d20*/  @!P0 BRA `(.L_x_94) ;  /* 0xfffffffc00f08947 */ /* 0x010fea000383ffff */
[----:B------:R-:W-:Y:S05]  /*8d30*/  BRA `(.L_x_93) ;  /* 0xffffffc800f87947 */ /* 0x000fea000383ffff */
.L_x_103:
[----:B--2---:R2:W3:Y:S02]  /*8d40*/  SYNCS.PHASECHK.TRANS64.TRYWAIT P0, [R210+URZ+0x60], R3 ;  /* 0x00006003d20075a7 */ /* 0x0044e400080011ff */
[----:B---3--:R-:W-:Y:S05]  /*8d50*/  @!P0 NANOSLEEP.SYNCS 0x989680 ;  /* 0x009896800000895d */ /* 0x008fea0003900000 */
[----:B------:R-:W3:Y:S02]  /*8d60*/  @!P0 SYNCS.PHASECHK.TRANS64 P0, [R210+URZ+0x60], R3 ;  /* 0x00006003d20085a7 */ /* 0x000ee400080010ff */
[----:B---3--:R-:W-:Y:S05]  /*8d70*/  @!P0 BRA `(.L_x_103) ;  /* 0xfffffffc00f08947 */ /* 0x008fea000383ffff */
[----:B------:R-:W-:Y:S05]  /*8d80*/  BRA `(.L_x_102) ;  /* 0xffffffe000047947 */ /* 0x000fea000383ffff */
        .weak           $__internal_0_$__cuda_sm10x_tcgen05_guardrail_trap_col_being_dealloced_not_returned_by_alloc
        .type           $__internal_0_$__cuda_sm10x_tcgen05_guardrail_trap_col_being_dealloced_not_returned_by_alloc,@function
        .size           $__internal_0_$__cuda_sm10x_tcgen05_guardrail_trap_col_being_dealloced_not_returned_by_alloc,($__internal_1_$__cuda_sm10x_tcgen05_guardrail_trap_phase_invalid_during_alloc - $__internal_0_$__cuda_sm10x_tcgen05_guardrail_trap_col_being_dealloced_not_returned_by_alloc)
$__internal_0_$__cuda_sm10x_tcgen05_guardrail_trap_col_being_dealloced_not_returned_by_alloc:
[----:B------:R-:W-:Y:S05]  /*8d90*/  BPT.TRAP 0x1 ;  /* 0x000000040000795c */ /* 0x000fea0000300000 */
[----:B------:R-:W-:-:S04]  /*8da0*/  HFMA2 R3, -RZ, RZ, 0, 0 ;  /* 0x00000000ff037431 */ /* 0x000fc800000001ff */
[----:B------:R-:W-:Y:S05]  /*8db0*/  RET.REL.NODEC R2 `(_ZN7cutlass13device_kernelINS_4gemm6kernel13GemmUniversalIN4cute5tupleIJiiiiEEENS1_10collective13CollectiveMmaINS1_35MainloopSm100TmaUmmaWarpSpecializedILi6ELi2ELi4ENS5_IJNS4_1CILi1EEESB_SB_EEEEENS5_IJNSA_ILi128EEESE_SE_EEENS_12float_e4m3_tENS5_IJlSB_lEEESG_SH_NS4_8TiledMMAINS4_8MMA_AtomIJNS4_10MMA_TraitsINS4_19SM100_MMA_F8F6F4_SSEJSG_SG_fSE_SE_NS4_17integral_constantINS4_4UMMA5MajorELSO_0EEESP_NSM_INSN_7ScaleInELSQ_0EEESR_EEEEEENS4_6LayoutISC_NS5_IJNSA_ILi0EEESV_SV_EEEEENS5_IJNS4_10UnderscoreESY_SY_EEEEENS4_13SM90_TMA_LOADENS4_14ComposedLayoutINS4_7SwizzleILi3ELi4ELi3EEENS4_18smem_ptr_flag_bitsILi8EEENSU_INS5_IJNSA_ILi8EEESE_EEENS5_IJSE_SB_EEEEEEEvNS4_8identityES11_S1B_vS1C_EENS_8epilogue10collective18CollectiveEpilogueINS1E_23Sm100TmaWarpSpecializedILi2ELi2ELi64ELb0ELb0EEEJSF_NS5_IJNSU_ISE_SB_EENSU_INSA_ILi64EEESB_EEEEESG_SH_SG_SH_NS1E_6fusion15FusionCallbacksIS1I_NS1N_17LinearCombinationISG_fSG_fLNS_15FloatRoundStyleE2EEESF_S1M_JEEENS4_5SM1004TMEM4LOAD26SM100_TMEM_LOAD_32dp32b64xES11_NS12_INS13_ILi2ELi4ELi3EEES16_NSU_INS5_IJS17_S1K_EEENS5_IJS1K_SB_EEEEEEENS4_39AutoVectorizingCopyWithAssumedAlignmentILi128EEENS4_14SM90_TMA_STOREES21_S23_S23_EEEvvEEEEvNT_6ParamsE) ;  /* 0xffffff7002907950 */ /* 0x000fea0003c3ffff */
        .weak           $__internal_1_$__cuda_sm10x_tcgen05_guardrail_trap_phase_invalid_during_alloc
        .type           $__internal_1_$__cuda_sm10x_tcgen05_guardrail_trap_phase_invalid_during_alloc,@function
        .size           $__internal_1_$__cuda_sm10x_tcgen05_guardrail_trap_phase_invalid_during_alloc,($__internal_2_$__cuda_sm10x_tcgen05_guardrail_trap_unallocated_columns_being_dealloced - $__internal_1_$__cuda_sm10x_tcgen05_guardrail_trap_phase_invalid_during_alloc)
$__internal_1_$__cuda_sm10x_tcgen05_guardrail_trap_phase_invalid_during_alloc:
[----:B------:R-:W-:Y:S05]  /*8dc0*/  BPT.TRAP 0x1 ;  /* 0x000000040000795c */ /* 0x000fea0000300000 */
[----:B------:R-:W-:-:S04]  /*8dd0*/  MOV R3, 0x0 ;  /* 0x0000000000037802 */ /* 0x000fc80000000f00 */
[----:B------:R-:W-:Y:S05]  /*8de0*/  RET.REL.NODEC R2 `(_ZN7cutlass13device_kernelINS_4gemm6kernel13GemmUniversalIN4cute5tupleIJiiiiEEENS1_10collective13CollectiveMmaINS1_35MainloopSm100TmaUmmaWarpSpecializedILi6ELi2ELi4ENS5_IJNS4_1CILi1EEESB_SB_EEEEENS5_IJNSA_ILi128EEESE_SE_EEENS_12float_e4m3_tENS5_IJlSB_lEEESG_SH_NS4_8TiledMMAINS4_8MMA_AtomIJNS4_10MMA_TraitsINS4_19SM100_MMA_F8F6F4_SSEJSG_SG_fSE_SE_NS4_17integral_constantINS4_4UMMA5MajorELSO_0EEESP_NSM_INSN_7ScaleInELSQ_0EEESR_EEEEEENS4_6LayoutISC_NS5_IJNSA_ILi0EEESV_SV_EEEEENS5_IJNS4_10UnderscoreESY_SY_EEEEENS4_13SM90_TMA_LOADENS4_14ComposedLayoutINS4_7SwizzleILi3ELi4ELi3EEENS4_18smem_ptr_flag_bitsILi8EEENSU_INS5_IJNSA_ILi8EEESE_EEENS5_IJSE_SB_EEEEEEEvNS4_8identityES11_S1B_vS1C_EENS_8epilogue10collective18CollectiveEpilogueINS1E_23Sm100TmaWarpSpecializedILi2ELi2ELi64ELb0ELb0EEEJSF_NS5_IJNSU_ISE_SB_EENSU_INSA_ILi64EEESB_EEEEESG_SH_SG_SH_NS1E_6fusion15FusionCallbacksIS1I_NS1N_17LinearCombinationISG_fSG_fLNS_15FloatRoundStyleE2EEESF_S1M_JEEENS4_5SM1004TMEM4LOAD26SM100_TMEM_LOAD_32dp32b64xES11_NS12_INS13_ILi2ELi4ELi3EEES16_NSU_INS5_IJS17_S1K_EEENS5_IJS1K_SB_EEEEEEENS4_39AutoVectorizingCopyWithAssumedAlignmentILi128EEENS4_14SM90_TMA_STOREES21_S23_S23_EEEvvEEEEvNT_6ParamsE) ;  /* 0xffffff7002847950 */ /* 0x000fea0003c3ffff */
        .weak           $__internal_2_$__cuda_sm10x_tcgen05_guardrail_trap_unallocated_columns_being_dealloced
        .type           $__internal_2_$__cuda_sm10x_tcgen05_guardrail_trap_unallocated_columns_being_dealloced,@function
        .size           $__internal_2_$__cuda_sm10x_tcgen05_guardrail_trap_unallocated_columns_being_dealloced,(.L_x_149 - $__internal_2_$__cuda_sm10x_tcgen05_guardrail_trap_unallocated_columns_being_dealloced)
$__internal_2_$__cuda_sm10x_tcgen05_guardrail_trap_unallocated_columns_being_dealloced:
[----:B------:R-:W-:Y:S05]  /*8df0*/  BPT.TRAP 0x1 ;  /* 0x000000040000795c */ /* 0x000fea0000300000 */
[----:B------:R-:W-:-:S04]  /*8e00*/  HFMA2 R3, -RZ, RZ, 0, 0 ;  /* 0x00000000ff037431 */ /* 0x000fc800000001ff */
[----:B------:R-:W-:Y:S05]  /*8e10*/  RET.REL.NODEC R2 `(_ZN7cutlass13device_kernelINS_4gemm6kernel13GemmUniversalIN4cute5tupleIJiiiiEEENS1_10collective13CollectiveMmaINS1_35MainloopSm100TmaUmmaWarpSpecializedILi6ELi2ELi4ENS5_IJNS4_1CILi1EEESB_SB_EEEEENS5_IJNSA_ILi128EEESE_SE_EEENS_12float_e4m3_tENS5_IJlSB_lEEESG_SH_NS4_8TiledMMAINS4_8MMA_AtomIJNS4_10MMA_TraitsINS4_19SM100_MMA_F8F6F4_SSEJSG_SG_fSE_SE_NS4_17integral_constantINS4_4UMMA5MajorELSO_0EEESP_NSM_INSN_7ScaleInELSQ_0EEESR_EEEEEENS4_6LayoutISC_NS5_IJNSA_ILi0EEESV_SV_EEEEENS5_IJNS4_10UnderscoreESY_SY_EEEEENS4_13SM90_TMA_LOADENS4_14ComposedLayoutINS4_7SwizzleILi3ELi4ELi3EEENS4_18smem_ptr_flag_bitsILi8EEENSU_INS5_IJNSA_ILi8EEESE_EEENS5_IJSE_SB_EEEEEEEvNS4_8identityES11_S1B_vS1C_EENS_8epilogue10collective18CollectiveEpilogueINS1E_23Sm100TmaWarpSpecializedILi2ELi2ELi64ELb0ELb0EEEJSF_NS5_IJNSU_ISE_SB_EENSU_INSA_ILi64EEESB_EEEEESG_SH_SG_SH_NS1E_6fusion15FusionCallbacksIS1I_NS1N_17LinearCombinationISG_fSG_fLNS_15FloatRoundStyleE2EEESF_S1M_JEEENS4_5SM1004TMEM4LOAD26SM100_TMEM_LOAD_32dp32b64xES11_NS12_INS13_ILi2ELi4ELi3EEES16_NSU_INS5_IJS17_S1K_EEENS5_IJS1K_SB_EEEEEEENS4_39AutoVectorizingCopyWithAssumedAlignmentILi128EEENS4_14SM90_TMA_STOREES21_S23_S23_EEEvvEEEEvNT_6ParamsE) ;  /* 0xffffff7002787950 */ /* 0x000fea0003c3ffff */
.L_x_148:
[----:B------:R-:W-:-:S00]  /*8e20*/  BRA `(.L_x_148) ;  /* 0xfffffffc00fc7947 */ /* 0x000fc0000383ffff */
[----:B------:R-:W-:-:S00]  /*8e30*/  NOP ;  /* 0x0000000000007918 */ /* 0x000fc00000000000 */
        /* <DEDUP_REMOVED lines=12> */
.L_x_149:


//--------------------- .nv.global.init           --------------------------
	.section	.nv.global.init,"aw",@progbits
.nv.global.init:
	.type		$str$27,@object
	.size		$str$27,($str$28 - $str$27)
$str$27:
        /*0000*/ 	.byte	0x28, 0x61, 0x64, 0x64, 0x72, 0x65, 0x73, 0x73, 0x20, 0x26, 0x20, 0x6d, 0x61, 0x73, 0x6b, 0x29
        /*0010*/ 	.byte	0x20, 0x3d, 0x3d, 0x20, 0x30, 0x00
	.type		$str$28,@object
	.size		$str$28,($str$26 - $str$28)
$str$28:
        /*0016*/ 	.byte	0x2f, 0x74, 0x6d, 0x70, 0x2f, 0x63, 0x75, 0x74, 0x6c, 0x61, 0x73, 0x73, 0x5f, 0x73, 0x77, 0x65
        /*0026*/ 	.byte	0x65, 0x70, 0x5f, 0x73, 0x72, 0x63, 0x2f, 0x69, 0x6e, 0x63, 0x6c, 0x75, 0x64, 0x65, 0x2f, 0x63
        /*0036*/ 	.byte	0x75, 0x74, 0x65, 0x2f, 0x70, 0x6f, 0x69, 0x6e, 0x74, 0x65, 0x72, 0x5f, 0x66, 0x6c, 0x61, 0x67
        /*0046*/ 	.byte	0x67, 0x65, 0x64, 0x2e, 0x68, 0x70, 0x70, 0x00
	.type		$str$26,@object
	.size		$str$26,($str$25 - $str$26)
$str$26:
        /*004e*/ 	.byte	0x2f, 0x74, 0x6d, 0x70, 0x2f, 0x63, 0x75, 0x74, 0x6c, 0x61, 0x73, 0x73, 0x5f, 0x73, 0x77, 0x65
        /*005e*/ 	.byte	0x65, 0x70, 0x5f, 0x73, 0x72, 0x63, 0x2f, 0x69, 0x6e, 0x63, 0x6c, 0x75, 0x64, 0x65, 0x2f, 0x63
        /*006e*/ 	.byte	0x75, 0x74, 0x65, 0x2f, 0x61, 0x74, 0x6f, 0x6d, 0x2f, 0x63, 0x6f, 0x70, 0x79, 0x5f, 0x74, 0x72
        /*007e*/ 	.byte	0x61, 0x69, 0x74, 0x73, 0x5f, 0x73, 0x6d, 0x31, 0x30, 0x30, 0x2e, 0x68, 0x70, 0x70, 0x00
	.type		$str$25,@object
	.size		$str$25,(__unnamed_1 - $str$25)
$str$25:
        /*008d*/ 	.byte	0x28, 0x28, 0x75, 0x69, 0x6e, 0x74, 0x33, 0x32, 0x5f, 0x74, 0x28, 0x74, 0x68, 0x72, 0x65, 0x61
        /*009d*/ 	.byte	0x64, 0x49, 0x64, 0x78, 0x2e, 0x78, 0x29, 0x20, 0x2f, 0x20, 0x33, 0x32, 0x29, 0x20, 0x25, 0x20
        /*00ad*/ 	.byte	0x34, 0x29, 0x20, 0x3d, 0x3d, 0x20, 0x28, 0x28, 0x28, 0x74, 0x6d, 0x65, 0x6d, 0x5f, 0x61, 0x64
        /*00bd*/ 	.byte	0x64, 0x72, 0x20, 0x3e, 0x3e, 0x20, 0x31, 0x36, 0x29, 0x20, 0x2f, 0x20, 0x33, 0x32, 0x29, 0x20
        /*00cd*/ 	.byte	0x25, 0x20, 0x34, 0x29, 0x00
	.type		__unnamed_1,@object
	.size		__unnamed_1,(__unnamed_2 - __unnamed_1)
__unnamed_1:
        /*00d2*/ 	.byte	0x61, 0x75, 0x74, 0x6f, 0x20, 0x63, 0x75, 0x74, 0x65, 0x3a, 0x3a, 0x61, 0x73, 0x5f, 0x70, 0x6f
        /* <DEDUP_REMOVED lines=24> */
        /*0262*/ 	.byte	0x43, 0x3c, 0x38, 0x31, 0x39, 0x32, 0x3e, 0x3e, 0x3e, 0x3e, 0x5d, 0x00
	.type		__unnamed_2,@object
	.size		__unnamed_2,(.L_2 - __unnamed_2)
__unnamed_2:
        /* <DEDUP_REMOVED lines=42> */
        /*050e*/ 	.byte	0x3e, 0x3e, 0x3e, 0x3e, 0x5d, 0x00
.L_2:


//--------------------- .nv.shared._ZN7cutlass13device_kernelINS_4gemm6kernel13GemmUniversalIN4cute5tupleIJiiiiEEENS1_10collective13CollectiveMmaINS1_35MainloopSm100TmaUmmaWarpSpecializedILi6ELi2ELi4ENS5_IJNS4_1CILi1EEESB_SB_EEEEENS5_IJNSA_ILi128EEESE_SE_EEENS_12float_e4m3_tENS5_IJlSB_lEEESG_SH_NS4_8TiledMMAINS4_8MMA_AtomIJNS4_10MMA_TraitsINS4_19SM100_MMA_F8F6F4_SSEJSG_SG_fSE_SE_NS4_17integral_constantINS4_4UMMA5MajorELSO_0EEESP_NSM_INSN_7ScaleInELSQ_0EEESR_EEEEEENS4_6LayoutISC_NS5_IJNSA_ILi0EEESV_SV_EEEEENS5_IJNS4_10UnderscoreESY_SY_EEEEENS4_13SM90_TMA_LOADENS4_14ComposedLayoutINS4_7SwizzleILi3ELi4ELi3EEENS4_18smem_ptr_flag_bitsILi8EEENSU_INS5_IJNSA_ILi8EEESE_EEENS5_IJSE_SB_EEEEEEEvNS4_8identityES11_S1B_vS1C_EENS_8epilogue10collective18CollectiveEpilogueINS1E_23Sm100TmaWarpSpecializedILi2ELi2ELi64ELb0ELb0EEEJSF_NS5_IJNSU_ISE_SB_EENSU_INSA_ILi64EEESB_EEEEESG_SH_SG_SH_NS1E_6fusion15FusionCallbacksIS1I_NS1N_17LinearCombinationISG_fSG_fLNS_15FloatRoundStyleE2EEESF_S1M_JEEENS4_5SM1004TMEM4LOAD26SM100_TMEM_LOAD_32dp32b64xES11_NS12_INS13_ILi2ELi4ELi3EEES16_NSU_INS5_IJS17_S1K_EEENS5_IJS1K_SB_EEEEEEENS4_39AutoVectorizingCopyWithAssumedAlignmentILi128EEENS4_14SM90_TMA_STOREES21_S23_S23_EEEvvEEEEvNT_6ParamsE --------------------------
	.section	.nv.shared._ZN7cutlass13device_kernelINS_4gemm6kernel13GemmUniversalIN4cute5tupleIJiiiiEEENS1_10collective13CollectiveMmaINS1_35MainloopSm100TmaUmmaWarpSpecializedILi6ELi2ELi4ENS5_IJNS4_1CILi1EEESB_SB_EEEEENS5_IJNSA_ILi128EEESE_SE_EEENS_12float_e4m3_tENS5_IJlSB_lEEESG_SH_NS4_8TiledMMAINS4_8MMA_AtomIJNS4_10MMA_TraitsINS4_19SM100_MMA_F8F6F4_SSEJSG_SG_fSE_SE_NS4_17integral_constantINS4_4UMMA5MajorELSO_0EEESP_NSM_INSN_7ScaleInELSQ_0EEESR_EEEEEENS4_6LayoutISC_NS5_IJNSA_ILi0EEESV_SV_EEEEENS5_IJNS4_10UnderscoreESY_SY_EEEEENS4_13SM90_TMA_LOADENS4_14ComposedLayoutINS4_7SwizzleILi3ELi4ELi3EEENS4_18smem_ptr_flag_bitsILi8EEENSU_INS5_IJNSA_ILi8EEESE_EEENS5_IJSE_SB_EEEEEEEvNS4_8identityES11_S1B_vS1C_EENS_8epilogue10collective18CollectiveEpilogueINS1E_23Sm100TmaWarpSpecializedILi2ELi2ELi64ELb0ELb0EEEJSF_NS5_IJNSU_ISE_SB_EENSU_INSA_ILi64EEESB_EEEEESG_SH_SG_SH_NS1E_6fusion15FusionCallbacksIS1I_NS1N_17LinearCombinationISG_fSG_fLNS_15FloatRoundStyleE2EEESF_S1M_JEEENS4_5SM1004TMEM4LOAD26SM100_TMEM_LOAD_32dp32b64xES11_NS12_INS13_ILi2ELi4ELi3EEES16_NSU_INS5_IJS17_S1K_EEENS5_IJS1K_SB_EEEEEEENS4_39AutoVectorizingCopyWithAssumedAlignmentILi128EEENS4_14SM90_TMA_STOREES21_S23_S23_EEEvvEEEEvNT_6ParamsE,"aw",@nobits
	.sectionflags	@""
	.align	16
	.zero		1024


//--------------------- .nv.shared.reserved.0     --------------------------
	.section	.nv.shared.reserved.0,"aw",@nobits
	.weak		__nv_reservedSMEM_offset_0_alias
	.size		__nv_reservedSMEM_offset_0_alias, 0, 64
	.other		__nv_reservedSMEM_offset_0_alias,@"STO_CUDA_RESERVED_SHARED STV_DEFAULT"
__nv_reservedSMEM_offset_0_alias:
	.zero		0
.nv.shared.reserved.0:
	.zero		64
	.weak		__nv_reservedSMEM_tcgen05_partition
	.type		__nv_reservedSMEM_tcgen05_partition,@object
	.size		__nv_reservedSMEM_tcgen05_partition,(.L_0 - __nv_reservedSMEM_tcgen05_partition)
__nv_reservedSMEM_tcgen05_partition:
	.zero		32
.L_0:


//--------------------- .nv.global                --------------------------
	.section	.nv.global,"aw",@nobits
.nv.global:
	.type		_ZN40_INTERNAL_ef15b10a_4_k_cu_8f8ffa09_350944cute1_E,@object
	.size		_ZN40_INTERNAL_ef15b10a_4_k_cu_8f8ffa09_350944cute1_E,(_ZN40_INTERNAL_ef15b10a_4_k_cu_8f8ffa09_350944cuda3std3__45__cpo6cbeginE - _ZN40_INTERNAL_ef15b10a_4_k_cu_8f8ffa09_350944cute1_E)
_ZN40_INTERNAL_ef15b10a_4_k_cu_8f8ffa09_350944cute1_E:
	.zero		1
	.type		_ZN40_INTERNAL_ef15b10a_4_k_cu_8f8ffa09_350944cuda3std3__45__cpo6cbeginE,@object
	.size		_ZN40_INTERNAL_ef15b10a_4_k_cu_8f8ffa09_350944cuda3std3__45__cpo6cbeginE,(_ZN40_INTERNAL_ef15b10a_4_k_cu_8f8ffa09_350944cuda3std3__48in_placeE - _ZN40_INTERNAL_ef15b10a_4_k_cu_8f8ffa09_350944cuda3std3__45__cpo6cbeginE)
_ZN40_INTERNAL_ef15b10a_4_k_cu_8f8ffa09_350944cuda3std3__45__cpo6cbeginE:
	.zero		1
	.type		_ZN40_INTERNAL_ef15b10a_4_k_cu_8f8ffa09_350944cuda3std3__48in_placeE,@object
	.size		_ZN40_INTERNAL_ef15b10a_4_k_cu_8f8ffa09_350944cuda3std3__48in_placeE,(_ZN40_INTERNAL_ef15b10a_4_k_cu_8f8ffa09_350944cuda3std6ranges3__45__cpo9iter_moveE - _ZN40_INTERNAL_ef15b10a_4_k_cu_8f8ffa09_350944cuda3std3__48in_placeE)
_ZN40_INTERNAL_ef15b10a_4_k_cu_8f8ffa09_350944cuda3std3__48in_placeE:
	.zero		1
	.type		_ZN40_INTERNAL_ef15b10a_4_k_cu_8f8ffa09_350944cuda3std6ranges3__45__cpo9iter_moveE,@object
	.size		_ZN40_INTERNAL_ef15b10a_4_k_cu_8f8ffa09_350944cuda3std6ranges3__45__cpo9iter_moveE,(_ZN40_INTERNAL_ef15b10a_4_k_cu_8f8ffa09_350944cuda3std3__45__cpo5beginE - _ZN40_INTERNAL_ef15b10a_4_k_cu_8f8ffa09_350944cuda3std6ranges3__45__cpo9iter_moveE)
_ZN40_INTERNAL_ef15b10a_4_k_cu_8f8ffa09_350944cuda3std6ranges3__45__cpo9iter_moveE:
	.zero		1
	.type		_ZN40_INTERNAL_ef15b10a_4_k_cu_8f8ffa09_350944cuda3std3__45__cpo5beginE,@object
	.size		_ZN40_INTERNAL_ef15b10a_4_k_cu_8f8ffa09_350944cuda3std3__45__cpo5beginE,(_ZN40_INTERNAL_ef15b10a_4_k_cu_8f8ffa09_350944cuda3std3__442_GLOBAL__N__ef15b10a_4_k_cu_8f8ffa09_350946ignoreE - _ZN40_INTERNAL_ef15b10a_4_k_cu_8f8ffa09_350944cuda3std3__45__cpo5beginE)
_ZN40_INTERNAL_ef15b10a_4_k_cu_8f8ffa09_350944cuda3std3__45__cpo5beginE:
	.zero		1
	.type		_ZN40_INTERNAL_ef15b10a_4_k_cu_8f8ffa09_350944cuda3std3__442_GLOBAL__N__ef15b10a_4_k_cu_8f8ffa09_350946ignoreE,@object
	.size		_ZN40_INTERNAL_ef15b10a_4_k_cu_8f8ffa09_350944cuda3std3__442_GLOBAL__N__ef15b10a_4_k_cu_8f8ffa09_350946ignoreE,(_ZN40_INTERNAL_ef15b10a_4_k_cu_8f8ffa09_350944cute7productE - _ZN40_INTERNAL_ef15b10a_4_k_cu_8f8ffa09_350944cuda3std3__442_GLOBAL__N__ef15b10a_4_k_cu_8f8ffa09_350946ignoreE)
_ZN40_INTERNAL_ef15b10a_4_k_cu_8f8ffa09_350944cuda3std3__442_GLOBAL__N__ef15b10a_4_k_cu_8f8ffa09_350946ignoreE:
	.zero		1
	.type		_ZN40_INTERNAL_ef15b10a_4_k_cu_8f8ffa09_350944cute7productE,@object
	.size		_ZN40_INTERNAL_ef15b10a_4_k_cu_8f8ffa09_350944cute7productE,(_ZN40_INTERNAL_ef15b10a_4_k_cu_8f8ffa09_350944cuda3std3__45__cpo3endE - _ZN40_INTERNAL_ef15b10a_4_k_cu_8f8ffa09_350944cute7productE)
_ZN40_INTERNAL_ef15b10a_4_k_cu_8f8ffa09_350944cute7productE:
	.zero		1
	.type		_ZN40_INTERNAL_ef15b10a_4_k_cu_8f8ffa09_350944cuda3std3__45__cpo3endE,@object
	.size		_ZN40_INTERNAL_ef15b10a_4_k_cu_8f8ffa09_350944cuda3std3__45__cpo3endE,(_ZN40_INTERNAL_ef15b10a_4_k_cu_8f8ffa09_350944cuda3std3__419piecewise_constructE - _ZN40_INTERNAL_ef15b10a_4_k_cu_8f8ffa09_350944cuda3std3__45__cpo3endE)
_ZN40_INTERNAL_ef15b10a_4_k_cu_8f8ffa09_350944cuda3std3__45__cpo3endE:
	.zero		1
	.type		_ZN40_INTERNAL_ef15b10a_4_k_cu_8f8ffa09_350944cuda3std3__419piecewise_constructE,@object
	.size		_ZN40_INTERNAL_ef15b10a_4_k_cu_8f8ffa09_350944cuda3std3__419piecewise_constructE,(_ZN40_INTERNAL_ef15b10a_4_k_cu_8f8ffa09_350944cuda3std3__45__cpo4cendE - _ZN40_INTERNAL_ef15b10a_4_k_cu_8f8ffa09_350944cuda3std3__419piecewise_constructE)
_ZN40_INTERNAL_ef15b10a_4_k_cu_8f8ffa09_350944cuda3std3__419piecewise_constructE:
	.zero		1
	.type		_ZN40_INTERNAL_ef15b10a_4_k_cu_8f8ffa09_350944cuda3std3__45__cpo4cendE,@object
	.size		_ZN40_INTERNAL_ef15b10a_4_k_cu_8f8ffa09_350944cuda3std3__45__cpo4cendE,(_ZN40_INTERNAL_ef15b10a_4_k_cu_8f8ffa09_350944cuda3std6ranges3__45__cpo4swapE - _ZN40_INTERNAL_ef15b10a_4_k_cu_8f8ffa09_350944cuda3std3__45__cpo4cendE)
_ZN40_INTERNAL_ef15b10a_4_k_cu_8f8ffa09_350944cuda3std3__45__cpo4cendE:
	.zero		1
	.type		_ZN40_INTERNAL_ef15b10a_4_k_cu_8f8ffa09_350944cuda3std6ranges3__45__cpo4swapE,@object
	.size		_ZN40_INTERNAL_ef15b10a_4_k_cu_8f8ffa09_350944cuda3std6ranges3__45__cpo4swapE,(.L_10 - _ZN40_INTERNAL_ef15b10a_4_k_cu_8f8ffa09_350944cuda3std6ranges3__45__cpo4swapE)
_ZN40_INTERNAL_ef15b10a_4_k_cu_8f8ffa09_350944cuda3std6ranges3__45__cpo4swapE:
	.zero		1
.L_10:


//--------------------- .nv.constant0._ZN7cutlass13device_kernelINS_4gemm6kernel13GemmUniversalIN4cute5tupleIJiiiiEEENS1_10collective13CollectiveMmaINS1_35MainloopSm100TmaUmmaWarpSpecializedILi6ELi2ELi4ENS5_IJNS4_1CILi1EEESB_SB_EEEEENS5_IJNSA_ILi128EEESE_SE_EEENS_12float_e4m3_tENS5_IJlSB_lEEESG_SH_NS4_8TiledMMAINS4_8MMA_AtomIJNS4_10MMA_TraitsINS4_19SM100_MMA_F8F6F4_SSEJSG_SG_fSE_SE_NS4_17integral_constantINS4_4UMMA5MajorELSO_0EEESP_NSM_INSN_7ScaleInELSQ_0EEESR_EEEEEENS4_6LayoutISC_NS5_IJNSA_ILi0EEESV_SV_EEEEENS5_IJNS4_10UnderscoreESY_SY_EEEEENS4_13SM90_TMA_LOADENS4_14ComposedLayoutINS4_7SwizzleILi3ELi4ELi3EEENS4_18smem_ptr_flag_bitsILi8EEENSU_INS5_IJNSA_ILi8EEESE_EEENS5_IJSE_SB_EEEEEEEvNS4_8identityES11_S1B_vS1C_EENS_8epilogue10collective18CollectiveEpilogueINS1E_23Sm100TmaWarpSpecializedILi2ELi2ELi64ELb0ELb0EEEJSF_NS5_IJNSU_ISE_SB_EENSU_INSA_ILi64EEESB_EEEEESG_SH_SG_SH_NS1E_6fusion15FusionCallbacksIS1I_NS1N_17LinearCombinationISG_fSG_fLNS_15FloatRoundStyleE2EEESF_S1M_JEEENS4_5SM1004TMEM4LOAD26SM100_TMEM_LOAD_32dp32b64xES11_NS12_INS13_ILi2ELi4ELi3EEES16_NSU_INS5_IJS17_S1K_EEENS5_IJS1K_SB_EEEEEEENS4_39AutoVectorizingCopyWithAssumedAlignmentILi128EEENS4_14SM90_TMA_STOREES21_S23_S23_EEEvvEEEEvNT_6ParamsE --------------------------
	.section	.nv.constant0._ZN7cutlass13device_kernelINS_4gemm6kernel13GemmUniversalIN4cute5tupleIJiiiiEEENS1_10collective13CollectiveMmaINS1_35MainloopSm100TmaUmmaWarpSpecializedILi6ELi2ELi4ENS5_IJNS4_1CILi1EEESB_SB_EEEEENS5_IJNSA_ILi128EEESE_SE_EEENS_12float_e4m3_tENS5_IJlSB_lEEESG_SH_NS4_8TiledMMAINS4_8MMA_AtomIJNS4_10MMA_TraitsINS4_19SM100_MMA_F8F6F4_SSEJSG_SG_fSE_SE_NS4_17integral_constantINS4_4UMMA5MajorELSO_0EEESP_NSM_INSN_7ScaleInELSQ_0EEESR_EEEEEENS4_6LayoutISC_NS5_IJNSA_ILi0EEESV_SV_EEEEENS5_IJNS4_10UnderscoreESY_SY_EEEEENS4_13SM90_TMA_LOADENS4_14ComposedLayoutINS4_7SwizzleILi3ELi4ELi3EEENS4_18smem_ptr_flag_bitsILi8EEENSU_INS5_IJNSA_ILi8EEESE_EEENS5_IJSE_SB_EEEEEEEvNS4_8identityES11_S1B_vS1C_EENS_8epilogue10collective18CollectiveEpilogueINS1E_23Sm100TmaWarpSpecializedILi2ELi2ELi64ELb0ELb0EEEJSF_NS5_IJNSU_ISE_SB_EENSU_INSA_ILi64EEESB_EEEEESG_SH_SG_SH_NS1E_6fusion15FusionCallbacksIS1I_NS1N_17LinearCombinationISG_fSG_fLNS_15FloatRoundStyleE2EEESF_S1M_JEEENS4_5SM1004TMEM4LOAD26SM100_TMEM_LOAD_32dp32b64xES11_NS12_INS13_ILi2ELi4ELi3EEES16_NSU_INS5_IJS17_S1K_EEENS5_IJS1K_SB_EEEEEEENS4_39AutoVectorizingCopyWithAssumedAlignmentILi128EEENS4_14SM90_TMA_STOREES21_S23_S23_EEEvvEEEEvNT_6ParamsE,"a",@progbits
	.sectionflags	@""
	.align	4
.nv.constant0._ZN7cutlass13device_kernelINS_4gemm6kernel13GemmUniversalIN4cute5tupleIJiiiiEEENS1_10collective13CollectiveMmaINS1_35MainloopSm100TmaUmmaWarpSpecializedILi6ELi2ELi4ENS5_IJNS4_1CILi1EEESB_SB_EEEEENS5_IJNSA_ILi128EEESE_SE_EEENS_12float_e4m3_tENS5_IJlSB_lEEESG_SH_NS4_8TiledMMAINS4_8MMA_AtomIJNS4_10MMA_TraitsINS4_19SM100_MMA_F8F6F4_SSEJSG_SG_fSE_SE_NS4_17integral_constantINS4_4UMMA5MajorELSO_0EEESP_NSM_INSN_7ScaleInELSQ_0EEESR_EEEEEENS4_6LayoutISC_NS5_IJNSA_ILi0EEESV_SV_EEEEENS5_IJNS4_10UnderscoreESY_SY_EEEEENS4_13SM90_TMA_LOADENS4_14ComposedLayoutINS4_7SwizzleILi3ELi4ELi3EEENS4_18smem_ptr_flag_bitsILi8EEENSU_INS5_IJNSA_ILi8EEESE_EEENS5_IJSE_SB_EEEEEEEvNS4_8identityES11_S1B_vS1C_EENS_8epilogue10collective18CollectiveEpilogueINS1E_23Sm100TmaWarpSpecializedILi2ELi2ELi64ELb0ELb0EEEJSF_NS5_IJNSU_ISE_SB_EENSU_INSA_ILi64EEESB_EEEEESG_SH_SG_SH_NS1E_6fusion15FusionCallbacksIS1I_NS1N_17LinearCombinationISG_fSG_fLNS_15FloatRoundStyleE2EEESF_S1M_JEEENS4_5SM1004TMEM4LOAD26SM100_TMEM_LOAD_32dp32b64xES11_NS12_INS13_ILi2ELi4ELi3EEES16_NSU_INS5_IJS17_S1K_EEENS5_IJS1K_SB_EEEEEEENS4_39AutoVectorizingCopyWithAssumedAlignmentILi128EEENS4_14SM90_TMA_STOREES21_S23_S23_EEEvvEEEEvNT_6ParamsE:
	.zero		2944


//--------------------- SYMBOLS --------------------------

	.type		.nv.reservedSmem.offset0,@object
	.size		.nv.reservedSmem.offset0,0x4
	.type		.nv.reservedSmem.cap,@object
	.size		.nv.reservedSmem.cap,0x4
	.type		__assertfail,@function
